	.headerflags	@"EF_CUDA_TEXMODE_UNIFIED EF_CUDA_64BIT_ADDRESS EF_CUDA_ACCELERATORS EF_CUDA_SM90 EF_CUDA_VIRTUAL_SM(EF_CUDA_SM90)"
	.elftype	@"ET_EXEC"


//--------------------- .nv.info                  --------------------------
	.section	.nv.info,"",@"SHT_CUDA_INFO"
	.align	4


	//----- nvinfo : EIATTR_REGCOUNT
	.align		4
        /*0000*/ 	.byte	0x04, 0x2f
        /*0002*/ 	.short	(.L_3 - .L_2)
	.align		4
.L_2:
        /*0004*/ 	.word	index@(triton_poi_fused_cat_6)
        /*0008*/ 	.word	0x00000040


	//----- nvinfo : EIATTR_MIN_STACK_SIZE
	.align		4
.L_3:
        /*000c*/ 	.byte	0x04, 0x12
        /*000e*/ 	.short	(.L_5 - .L_4)
	.align		4
.L_4:
        /*0010*/ 	.word	index@(triton_poi_fused_cat_6)
        /*0014*/ 	.word	0x00000000


	//----- nvinfo : EIATTR_FRAME_SIZE
	.align		4
.L_5:
        /*0018*/ 	.byte	0x04, 0x11
        /*001a*/ 	.short	(.L_7 - .L_6)
	.align		4
.L_6:
        /*001c*/ 	.word	index@(triton_poi_fused_cat_6)
        /*0020*/ 	.word	0x00000000


	//----- nvinfo : EIATTR_MIN_STACK_SIZE
	.align		4
.L_7:
        /*0024*/ 	.byte	0x04, 0x12
        /*0026*/ 	.short	(.L_9 - .L_8)
	.align		4
.L_8:
        /*0028*/ 	.word	index@(triton_poi_fused_cat_6)
        /*002c*/ 	.word	0x00000000
.L_9:


//--------------------- .nv.info.triton_poi_fused_cat_6 --------------------------
	.section	.nv.info.triton_poi_fused_cat_6,"",@"SHT_CUDA_INFO"
	.sectionflags	@""
	.align	4


	//----- nvinfo : EIATTR_CUDA_API_VERSION
	.align		4
        /*0000*/ 	.byte	0x04, 0x37
        /*0002*/ 	.short	(.L_11 - .L_10)
.L_10:
        /*0004*/ 	.word	0x0000007c


	//----- nvinfo : EIATTR_KPARAM_INFO
	.align		4
.L_11:
        /*0008*/ 	.byte	0x04, 0x17
        /*000a*/ 	.short	(.L_13 - .L_12)
.L_12:
        /*000c*/ 	.word	0x00000000
        /*0010*/ 	.short	0x0010
        /*0012*/ 	.short	0x0080
        /*0014*/ 	.byte	0x00, 0xf0, 0x11, 0x00


	//----- nvinfo : EIATTR_KPARAM_INFO
	.align		4
.L_13:
        /*0018*/ 	.byte	0x04, 0x17
        /*001a*/ 	.short	(.L_15 - .L_14)
.L_14:
        /*001c*/ 	.word	0x00000000
        /*0020*/ 	.short	0x000f
        /*0022*/ 	.short	0x0078
        /*0024*/ 	.byte	0x00, 0xf4, 0x21, 0x00


	//----- nvinfo : EIATTR_KPARAM_INFO
	.align		4
.L_15:
        /*0028*/ 	.byte	0x04, 0x17
        /*002a*/ 	.short	(.L_17 - .L_16)
.L_16:
        /*002c*/ 	.word	0x00000000
        /*0030*/ 	.short	0x000e
        /*0032*/ 	.short	0x0070
        /*0034*/ 	.byte	0x00, 0xf4, 0x21, 0x00


	//----- nvinfo : EIATTR_KPARAM_INFO
	.align		4
.L_17:
        /*0038*/ 	.byte	0x04, 0x17
        /*003a*/ 	.short	(.L_19 - .L_18)
.L_18:
        /*003c*/ 	.word	0x00000000
        /*0040*/ 	.short	0x000d
        /*0042*/ 	.short	0x0068
        /*0044*/ 	.byte	0x00, 0xf4, 0x21, 0x00


	//----- nvinfo : EIATTR_KPARAM_INFO
	.align		4
.L_19:
        /*0048*/ 	.byte	0x04, 0x17
        /*004a*/ 	.short	(.L_21 - .L_20)
.L_20:
        /*004c*/ 	.word	0x00000000
        /*0050*/ 	.short	0x000c
        /*0052*/ 	.short	0x0060
        /*0054*/ 	.byte	0x00, 0xf4, 0x21, 0x00


	//----- nvinfo : EIATTR_KPARAM_INFO
	.align		4
.L_21:
        /*0058*/ 	.byte	0x04, 0x17
        /*005a*/ 	.short	(.L_23 - .L_22)
.L_22:
        /*005c*/ 	.word	0x00000000
        /*0060*/ 	.short	0x000b
        /*0062*/ 	.short	0x0058
        /*0064*/ 	.byte	0x00, 0xf4, 0x21, 0x00


	//----- nvinfo : EIATTR_KPARAM_INFO
	.align		4
.L_23:
        /*0068*/ 	.byte	0x04, 0x17
        /*006a*/ 	.short	(.L_25 - .L_24)
.L_24:
        /*006c*/ 	.word	0x00000000
        /*0070*/ 	.short	0x000a
        /*0072*/ 	.short	0x0050
        /*0074*/ 	.byte	0x00, 0xf4, 0x21, 0x00


	//----- nvinfo : EIATTR_KPARAM_INFO
	.align		4
.L_25:
        /*0078*/ 	.byte	0x04, 0x17
        /*007a*/ 	.short	(.L_27 - .L_26)
.L_26:
        /*007c*/ 	.word	0x00000000
        /*0080*/ 	.short	0x0009
        /*0082*/ 	.short	0x0048
        /*0084*/ 	.byte	0x00, 0xf4, 0x21, 0x00


	//----- nvinfo : EIATTR_KPARAM_INFO
	.align		4
.L_27:
        /*0088*/ 	.byte	0x04, 0x17
        /*008a*/ 	.short	(.L_29 - .L_28)
.L_28:
        /*008c*/ 	.word	0x00000000
        /*0090*/ 	.short	0x0008
        /*0092*/ 	.short	0x0040
        /*0094*/ 	.byte	0x00, 0xf4, 0x21, 0x00


	//----- nvinfo : EIATTR_KPARAM_INFO
	.align		4
.L_29:
        /*0098*/ 	.byte	0x04, 0x17
        /*009a*/ 	.short	(.L_31 - .L_30)
.L_30:
        /*009c*/ 	.word	0x00000000
        /*00a0*/ 	.short	0x0007
        /*00a2*/ 	.short	0x0038
        /*00a4*/ 	.byte	0x00, 0xf4, 0x21, 0x00


	//----- nvinfo : EIATTR_KPARAM_INFO
	.align		4
.L_31:
        /*00a8*/ 	.byte	0x04, 0x17
        /*00aa*/ 	.short	(.L_33 - .L_32)
.L_32:
        /*00ac*/ 	.word	0x00000000
        /*00b0*/ 	.short	0x0006
        /*00b2*/ 	.short	0x0030
        /*00b4*/ 	.byte	0x00, 0xf4, 0x21, 0x00


	//----- nvinfo : EIATTR_KPARAM_INFO
	.align		4
.L_33:
        /*00b8*/ 	.byte	0x04, 0x17
        /*00ba*/ 	.short	(.L_35 - .L_34)
.L_34:
        /*00bc*/ 	.word	0x00000000
        /*00c0*/ 	.short	0x0005
        /*00c2*/ 	.short	0x0028
        /*00c4*/ 	.byte	0x00, 0xf4, 0x21, 0x00


	//----- nvinfo : EIATTR_KPARAM_INFO
	.align		4
.L_35:
        /*00c8*/ 	.byte	0x04, 0x17
        /*00ca*/ 	.short	(.L_37 - .L_36)
.L_36:
        /*00cc*/ 	.word	0x00000000
        /*00d0*/ 	.short	0x0004
        /*00d2*/ 	.short	0x0020
        /*00d4*/ 	.byte	0x00, 0xf4, 0x21, 0x00


	//----- nvinfo : EIATTR_KPARAM_INFO
	.align		4
.L_37:
        /*00d8*/ 	.byte	0x04, 0x17
        /*00da*/ 	.short	(.L_39 - .L_38)
.L_38:
        /*00dc*/ 	.word	0x00000000
        /*00e0*/ 	.short	0x0003
        /*00e2*/ 	.short	0x0018
        /*00e4*/ 	.byte	0x00, 0xf4, 0x21, 0x00


	//----- nvinfo : EIATTR_KPARAM_INFO
	.align		4
.L_39:
        /*00e8*/ 	.byte	0x04, 0x17
        /*00ea*/ 	.short	(.L_41 - .L_40)
.L_40:
        /*00ec*/ 	.word	0x00000000
        /*00f0*/ 	.short	0x0002
        /*00f2*/ 	.short	0x0010
        /*00f4*/ 	.byte	0x00, 0xf4, 0x21, 0x00


	//----- nvinfo : EIATTR_KPARAM_INFO
	.align		4
.L_41:
        /*00f8*/ 	.byte	0x04, 0x17
        /*00fa*/ 	.short	(.L_43 - .L_42)
.L_42:
        /*00fc*/ 	.word	0x00000000
        /*0100*/ 	.short	0x0001
        /*0102*/ 	.short	0x0008
        /*0104*/ 	.byte	0x00, 0xf4, 0x21, 0x00


	//----- nvinfo : EIATTR_KPARAM_INFO
	.align		4
.L_43:
        /*0108*/ 	.byte	0x04, 0x17
        /*010a*/ 	.short	(.L_45 - .L_44)
.L_44:
        /*010c*/ 	.word	0x00000000
        /*0110*/ 	.short	0x0000
        /*0112*/ 	.short	0x0000
        /*0114*/ 	.byte	0x00, 0xf4, 0x21, 0x00


	//----- nvinfo : EIATTR_SPARSE_MMA_MASK
	.align		4
.L_45:
        /*0118*/ 	.byte	0x03, 0x50
        /*011a*/ 	.short	0x0000


	//----- nvinfo : EIATTR_MAXREG_COUNT
	.align		4
        /*011c*/ 	.byte	0x03, 0x1b
        /*011e*/ 	.short	0x00ff


	//----- nvinfo : EIATTR_EXIT_INSTR_OFFSETS
	.align		4
        /*0120*/ 	.byte	0x04, 0x1c
        /*0122*/ 	.short	(.L_47 - .L_46)


	//   ....[0]....
.L_46:
        /*0124*/ 	.word	0x00002910


	//----- nvinfo : EIATTR_REQNTID
	.align		4
.L_47:
        /*0128*/ 	.byte	0x04, 0x10
        /*012a*/ 	.short	(.L_49 - .L_48)
.L_48:
        /*012c*/ 	.word	0x00000080
        /*0130*/ 	.word	0x00000001
        /*0134*/ 	.word	0x00000001


	//----- nvinfo : EIATTR_CBANK_PARAM_SIZE
	.align		4
.L_49:
        /*0138*/ 	.byte	0x03, 0x19
        /*013a*/ 	.short	0x0084


	//----- nvinfo : EIATTR_PARAM_CBANK
	.align		4
        /*013c*/ 	.byte	0x04, 0x0a
        /*013e*/ 	.short	(.L_51 - .L_50)
	.align		4
.L_50:
        /*0140*/ 	.word	index@(.nv.constant0.triton_poi_fused_cat_6)
        /*0144*/ 	.short	0x0210
        /*0146*/ 	.short	0x0084


	//----- nvinfo : EIATTR_SW_WAR
	.align		4
.L_51:
        /*0148*/ 	.byte	0x04, 0x36
        /*014a*/ 	.short	(.L_53 - .L_52)
.L_52:
        /*014c*/ 	.word	0x00000008
.L_53:


//--------------------- .nv.callgraph             --------------------------
	.section	.nv.callgraph,"",@"SHT_CUDA_CALLGRAPH"
	.align	4
	.sectionentsize	8
	.align		4
        /*0000*/ 	.word	0x00000000
	.align		4
        /*0004*/ 	.word	0xffffffff
	.align		4
        /*0008*/ 	.word	0x00000000
	.align		4
        /*000c*/ 	.word	0xfffffffe
	.align		4
        /*0010*/ 	.word	0x00000000
	.align		4
        /*0014*/ 	.word	0xfffffffd
	.align		4
        /*0018*/ 	.word	0x00000000
	.align		4
        /*001c*/ 	.word	0xfffffffc


//--------------------- .nv.constant4             --------------------------
	.section	.nv.constant4,"a",@progbits
	.align	8
	.align		8
.nv.constant4:
        /*0000*/ 	.dword	_$_str
	.align		8
        /*0008*/ 	.dword	_$_str_$_2


//--------------------- .text.triton_poi_fused_cat_6 --------------------------
	.section	.text.triton_poi_fused_cat_6,"ax",@progbits
	.align	128
        .global         triton_poi_fused_cat_6
        .type           triton_poi_fused_cat_6,@function
        .size           triton_poi_fused_cat_6,(.L_x_1 - triton_poi_fused_cat_6)
        .other          triton_poi_fused_cat_6,@"STO_CUDA_ENTRY STV_DEFAULT"
triton_poi_fused_cat_6:
.text.triton_poi_fused_cat_6:
[----:B------:R-:W-:Y:S01]  /*0000*/  LDC R1, c[0x0][0x28] ;  /* 0x00000a00ff017b82 */ /* 0x000fe20000000800 */
[----:B------:R-:W1:Y:S07]  /*0010*/  S2R R0, SR_TID.X ;  /* 0x0000000000007919 */ /* 0x000e6e0000002100 */
[----:B------:R-:W2:Y:S01]  /*0020*/  LDC.64 R32, c[0x0][0x248] ;  /* 0x00009200ff207b82 */ /* 0x000ea20000000a00 */
[----:B------:R-:W-:Y:S02]  /*0030*/  CS2R R48, SRZ ;  /* 0x0000000000307805 */ /* 0x000fe4000001ff00 */
[----:B------:R-:W-:Y:S01]  /*0040*/  CS2R R50, SRZ ;  /* 0x0000000000327805 */ /* 0x000fe2000001ff00 */
[----:B------:R-:W3:Y:S01]  /*0050*/  S2R R5, SR_CTAID.X ;  /* 0x0000000000057919 */ /* 0x000ee20000002500 */
[----:B------:R-:W-:Y:S01]  /*0060*/  ULDC.64 UR4, c[0x0][0x208] ;  /* 0x0000820000047ab9 */ /* 0x000fe20000000a00 */
[----:B------:R-:W-:-:S02]  /*0070*/  ULDC.64 UR6, c[0x0][0x238] ;  /* 0x00008e0000067ab9 */ /* 0x000fc40000000a00 */
[----:B------:R-:W4:Y:S01]  /*0080*/  LDC.64 R42, c[0x0][0x240] ;  /* 0x00009000ff2a7b82 */ /* 0x000f220000000a00 */
[----:B------:R-:W-:Y:S02]  /*0090*/  CS2R R8, SRZ ;  /* 0x0000000000087805 */ /* 0x000fe4000001ff00 */
[----:B------:R-:W-:Y:S02]  /*00a0*/  CS2R R6, SRZ ;  /* 0x0000000000067805 */ /* 0x000fe4000001ff00 */
[----:B------:R-:W-:-:S03]  /*00b0*/  CS2R R10, SRZ ;  /* 0x00000000000a7805 */ /* 0x000fc6000001ff00 */
[----:B------:R-:W5:Y:S08]  /*00c0*/  LDC.64 R46, c[0x0][0x250] ;  /* 0x00009400ff2e7b82 */ /* 0x000f700000000a00 */
[----:B------:R-:W4:Y:S01]  /*00d0*/  LDC.64 R44, c[0x0][0x258] ;  /* 0x00009600ff2c7b82 */ /* 0x000f220000000a00 */
[----:B-1----:R-:W-:Y:S01]  /*00e0*/  IMAD.SHL.U32 R0, R0, 0x4, RZ ;  /* 0x0000000400007824 */ /* 0x002fe200078e00ff */
[----:B------:R-:W-:-:S02]  /*00f0*/  CS2R R12, SRZ ;  /* 0x00000000000c7805 */ /* 0x000fc4000001ff00 */
[----:B------:R-:W-:Y:S02]  /*0100*/  CS2R R14, SRZ ;  /* 0x00000000000e7805 */ /* 0x000fe4000001ff00 */
[----:B------:R-:W-:Y:S02]  /*0110*/  CS2R R16, SRZ ;  /* 0x0000000000107805 */ /* 0x000fe4000001ff00 */
[----:B------:R-:W-:Y:S02]  /*0120*/  CS2R R18, SRZ ;  /* 0x0000000000127805 */ /* 0x000fe4000001ff00 */
[----:B------:R-:W-:Y:S01]  /*0130*/  LOP3.LUT R0, R0, 0x1fc, RZ, 0xc0, !PT ;  /* 0x000001fc00007812 */ /* 0x000fe200078ec0ff */
[----:B------:R-:W1:Y:S04]  /*0140*/  LDC.64 R54, c[0x0][0x220] ;  /* 0x00008800ff367b82 */ /* 0x000e680000000a00 */
[----:B---3--:R-:W-:-:S05]  /*0150*/  IMAD R2, R5, 0x400, R0 ;  /* 0x0000040005027824 */ /* 0x008fca00078e0200 */
[----:B------:R-:W-:-:S04]  /*0160*/  SHF.R.S32.HI R61, RZ, 0x1f, R2 ;  /* 0x0000001fff3d7819 */ /* 0x000fc80000011402 */
[----:B------:R-:W-:-:S04]  /*0170*/  LEA.HI R61, R61, R2, RZ, 0x7 ;  /* 0x000000023d3d7211 */ /* 0x000fc800078f38ff */
[----:B------:R-:W-:-:S05]  /*0180*/  LOP3.LUT R3, R61, 0xffffff80, RZ, 0xc0, !PT ;  /* 0xffffff803d037812 */ /* 0x000fca00078ec0ff */
[----:B------:R-:W-:-:S04]  /*0190*/  IMAD.IADD R0, R2, 0x1, -R3 ;  /* 0x0000000102007824 */ /* 0x000fc800078e0a03 */
[C---:B--2---:R-:W-:Y:S01]  /*01a0*/  IMAD.WIDE R32, R0.reuse, 0x4, R32 ;  /* 0x0000000400207825 */ /* 0x044fe200078e0220 */
[----:B------:R-:W-:-:S04]  /*01b0*/  LOP3.LUT R3, R0, 0xffffffe0, RZ, 0xc0, !PT ;  /* 0xffffffe000037812 */ /* 0x000fc800078ec0ff */
[----:B------:R-:W-:-:S13]  /*01c0*/  ISETP.NE.AND P2, PT, R3, 0x20, PT ;  /* 0x000000200300780c */ /* 0x000fda0003f45270 */
[----:B------:R-:W2:Y:S01]  /*01d0*/  @!P2 LDG.E.EL.128 R48, desc[UR4][R32.64+-0x80] ;  /* 0xffff80042030a981 */ /* 0x000ea2000c2e1d00 */
[----:B------:R-:W-:Y:S01]  /*01e0*/  SHF.R.S32.HI R3, RZ, 0x15, R5 ;  /* 0x00000015ff037819 */ /* 0x000fe20000011405 */
[----:B----4-:R-:W-:Y:S01]  /*01f0*/  IMAD.WIDE R42, R0, 0x4, R42 ;  /* 0x00000004002a7825 */ /* 0x010fe200078e022a */
[----:B------:R-:W-:Y:S02]  /*0200*/  SHF.R.S32.HI R59, RZ, 0x1f, R0 ;  /* 0x0000001fff3b7819 */ /* 0x000fe40000011400 */
[----:B------:R-:W-:-:S04]  /*0210*/  SGXT R3, R3, 0x1 ;  /* 0x000000010303781a */ /* 0x000fc80000000200 */
[----:B------:R-:W-:-:S05]  /*0220*/  LEA.HI R3, R3, R2, RZ, 0x7 ;  /* 0x0000000203037211 */ /* 0x000fca00078f38ff */
[----:B------:R-:W-:-:S05]  /*0230*/  VIADD R3, R3, 0x200 ;  /* 0x0000020003037836 */ /* 0x000fca0000000000 */
[----:B------:R-:W-:-:S05]  /*0240*/  SHF.R.S32.HI R60, RZ, 0x7, R3 ;  /* 0x00000007ff3c7819 */ /* 0x000fca0000011403 */
[----:B------:R-:W-:-:S05]  /*0250*/  IMAD.SHL.U32 R52, R60, 0x20, RZ ;  /* 0x000000203c347824 */ /* 0x000fca00078e00ff */
[----:B------:R-:W-:-:S04]  /*0260*/  IADD3 R3, P0, R0, R52, RZ ;  /* 0x0000003400037210 */ /* 0x000fc80007f1e0ff */
[----:B------:R-:W-:Y:S02]  /*0270*/  LEA.HI.X.SX32 R4, R52, R59, 0x1, P0 ;  /* 0x0000003b34047211 */ /* 0x000fe400000f0eff */
[----:B------:R-:W-:-:S04]  /*0280*/  LEA R20, P0, R3, UR6, 0x2 ;  /* 0x0000000603147c11 */ /* 0x000fc8000f8010ff */
[----:B------:R-:W-:Y:S02]  /*0290*/  LEA.HI.X R21, R3, UR7, R4, 0x2, P0 ;  /* 0x0000000703157c11 */ /* 0x000fe400080f1404 */
[----:B------:R-:W-:-:S03]  /*02a0*/  CS2R R4, SRZ ;  /* 0x0000000000047805 */ /* 0x000fc6000001ff00 */
[----:B------:R3:W4:Y:S04]  /*02b0*/  @!P2 LDG.E.EL.128 R8, desc[UR4][R20.64+-0x80] ;  /* 0xffff80041408a981 */ /* 0x000728000c2e1d00 */
[----:B------:R-:W4:Y:S01]  /*02c0*/  @!P2 LDG.E.EL.128 R4, desc[UR4][R42.64+-0x80] ;  /* 0xffff80042a04a981 */ /* 0x000f22000c2e1d00 */
[----:B-----5:R-:W-:-:S04]  /*02d0*/  IMAD.WIDE R46, R0, 0x4, R46 ;  /* 0x00000004002e7825 */ /* 0x020fc800078e022e */
[C---:B0-----:R-:W-:Y:S01]  /*02e0*/  IMAD.WIDE R44, R0.reuse, 0x4, R44 ;  /* 0x00000004002c7825 */ /* 0x041fe200078e022c */
[----:B------:R-:W5:Y:S04]  /*02f0*/  @!P2 LDG.E.EL.128 R12, desc[UR4][R46.64+-0x80] ;  /* 0xffff80042e0ca981 */ /* 0x000f68000c2e1d00 */
[----:B------:R-:W4:Y:S01]  /*0300*/  @!P2 LDG.E.EL.128 R16, desc[UR4][R44.64+-0x80] ;  /* 0xffff80042c10a981 */ /* 0x000f22000c2e1d00 */
[C---:B------:R-:W-:Y:S02]  /*0310*/  ISETP.GE.AND P0, PT, R0.reuse, 0x20, PT ;  /* 0x000000200000780c */ /* 0x040fe40003f06270 */
[----:B---3--:R-:W-:Y:S02]  /*0320*/  CS2R R20, SRZ ;  /* 0x0000000000147805 */ /* 0x008fe4000001ff00 */
[----:B------:R-:W-:Y:S01]  /*0330*/  CS2R R22, SRZ ;  /* 0x0000000000167805 */ /* 0x000fe2000001ff00 */
[----:B-1----:R-:W-:-:S08]  /*0340*/  IMAD.WIDE R54, R0, 0x4, R54 ;  /* 0x0000000400367825 */ /* 0x002fd000078e0236 */
[----:B------:R-:W3:Y:S01]  /*0350*/  @!P0 LDG.E.EL.128 R20, desc[UR4][R54.64] ;  /* 0x0000000436148981 */ /* 0x000ee2000c2e1d00 */
[----:B------:R-:W-:Y:S02]  /*0360*/  CS2R R24, SRZ ;  /* 0x0000000000187805 */ /* 0x000fe4000001ff00 */
[----:B------:R-:W-:-:S06]  /*0370*/  CS2R R26, SRZ ;  /* 0x00000000001a7805 */ /* 0x000fcc000001ff00 */
[----:B------:R0:W3:Y:S01]  /*0380*/  @!P2 LDG.E.EL.128 R24, desc[UR4][R32.64+-0x80] ;  /* 0xffff80042018a981 */ /* 0x0000e2000c2e1d00 */
[----:B------:R-:W-:Y:S02]  /*0390*/  CS2R R28, SRZ ;  /* 0x00000000001c7805 */ /* 0x000fe4000001ff00 */
[----:B------:R-:W-:Y:S01]  /*03a0*/  CS2R R30, SRZ ;  /* 0x00000000001e7805 */ /* 0x000fe2000001ff00 */
[----:B------:R-:W-:Y:S01]  /*03b0*/  IMAD.MOV.U32 R3, RZ, RZ, 0x3e800000 ;  /* 0x3e800000ff037424 */ /* 0x000fe200078e00ff */
[----:B------:R-:W-:Y:S02]  /*03c0*/  SHF.R.S32.HI R61, RZ, 0x7, R61 ;  /* 0x00000007ff3d7819 */ /* 0x000fe4000001143d */
[----:B------:R-:W-:Y:S02]  /*03d0*/  CS2R R34, SRZ ;  /* 0x0000000000227805 */ /* 0x000fe4000001ff00 */
[----:B------:R-:W3:Y:S01]  /*03e0*/  @!P0 LDG.E.EL.128 R28, desc[UR4][R54.64] ;  /* 0x00000004361c8981 */ /* 0x000ee2000c2e1d00 */
[----:B------:R-:W-:Y:S01]  /*03f0*/  IMAD.SHL.U32 R56, R61, 0x20, RZ ;  /* 0x000000203d387824 */ /* 0x000fe200078e00ff */
[----:B0-----:R-:W-:-:S02]  /*0400*/  CS2R R32, SRZ ;  /* 0x0000000000207805 */ /* 0x001fc4000001ff00 */
[----:B------:R-:W-:Y:S02]  /*0410*/  CS2R R36, SRZ ;  /* 0x0000000000247805 */ /* 0x000fe4000001ff00 */
[----:B------:R-:W-:Y:S02]  /*0420*/  CS2R R38, SRZ ;  /* 0x0000000000267805 */ /* 0x000fe4000001ff00 */
[----:B------:R-:W-:Y:S01]  /*0430*/  CS2R R40, SRZ ;  /* 0x0000000000287805 */ /* 0x000fe2000001ff00 */
[----:B------:R0:W3:Y:S04]  /*0440*/  @!P2 LDG.E.EL.128 R32, desc[UR4][R42.64+-0x80] ;  /* 0xffff80042a20a981 */ /* 0x0000e8000c2e1d00 */
[----:B------:R-:W3:Y:S01]  /*0450*/  @!P2 LDG.E.EL.128 R36, desc[UR4][R46.64+-0x80] ;  /* 0xffff80042e24a981 */ /* 0x000ee2000c2e1d00 */
[----:B0-----:R-:W-:-:S06]  /*0460*/  CS2R R42, SRZ ;  /* 0x00000000002a7805 */ /* 0x001fcc000001ff00 */
[----:B------:R0:W3:Y:S02]  /*0470*/  @!P2 LDG.E.EL.128 R40, desc[UR4][R44.64+-0x80] ;  /* 0xffff80042c28a981 */ /* 0x0000e4000c2e1d00 */
[----:B0-----:R-:W-:Y:S02]  /*0480*/  CS2R R44, SRZ ;  /* 0x00000000002c7805 */ /* 0x001fe4000001ff00 */
[----:B--2---:R-:W-:-:S05]  /*0490*/  SEL R50, R50, RZ, !P2 ;  /* 0x000000ff32327207 */ /* 0x004fca0005000000 */
[----:B------:R-:W-:-:S06]  /*04a0*/  FADD R50, R50, 0.0010000000474974513054 ;  /* 0x3a83126f32327421 */ /* 0x000fcc0000000000 */
[----:B------:R-:W0:Y:S01]  /*04b0*/  MUFU.SQRT R50, R50 ;  /* 0x0000003200327308 */ /* 0x000e220000002000 */
[----:B------:R-:W-:-:S05]  /*04c0*/  SEL R51, R51, RZ, !P2 ;  /* 0x000000ff33337207 */ /* 0x000fca0005000000 */
[----:B------:R-:W-:Y:S01]  /*04d0*/  FADD R51, R51, 0.0010000000474974513054 ;  /* 0x3a83126f33337421 */ /* 0x000fe20000000000 */
[C---:B0-----:R-:W-:Y:S02]  /*04e0*/  FSETP.GT.AND P1, PT, R50.reuse, 8.50705917302346158658e+37, PT ;  /* 0x7e8000003200780b */ /* 0x041fe40003f24000 */
[----:B------:R-:W-:-:S03]  /*04f0*/  FSETP.GEU.AND P4, PT, R50, 1.175494350822287508e-38, PT ;  /* 0x008000003200780b */ /* 0x000fc60003f8e000 */
[----:B------:R-:W0:Y:S08]  /*0500*/  MUFU.SQRT R51, R51 ;  /* 0x0000003300337308 */ /* 0x000e300000002000 */
[----:B------:R-:W-:-:S04]  /*0510*/  @P1 FMUL R50, R50, 0.25 ;  /* 0x3e80000032321820 */ /* 0x000fc80000400000 */
[----:B------:R-:W-:Y:S01]  /*0520*/  @!P4 FMUL R50, R50, 16777216 ;  /* 0x4b8000003232c820 */ /* 0x000fe20000400000 */
[C---:B0-----:R-:W-:Y:S02]  /*0530*/  FSETP.GT.AND P3, PT, R51.reuse, 8.50705917302346158658e+37, PT ;  /* 0x7e8000003300780b */ /* 0x041fe40003f64000 */
[----:B------:R-:W-:-:S03]  /*0540*/  FSETP.GEU.AND P5, PT, R51, 1.175494350822287508e-38, PT ;  /* 0x008000003300780b */ /* 0x000fc60003fae000 */
[----:B------:R-:W0:Y:S01]  /*0550*/  MUFU.RCP R50, R50 ;  /* 0x0000003200327308 */ /* 0x000e220000001000 */
[----:B------:R-:W-:Y:S02]  /*0560*/  FSEL R55, R3, 1, P1 ;  /* 0x3f80000003377808 */ /* 0x000fe40000800000 */
[----:B------:R-:W-:-:S03]  /*0570*/  IADD3 R57, P1, R0, R56, RZ ;  /* 0x0000003800397210 */ /* 0x000fc60007f3e0ff */
[----:B------:R-:W-:Y:S02]  /*0580*/  @!P4 FMUL R55, R55, 16777216 ;  /* 0x4b8000003737c820 */ /* 0x000fe40000400000 */
[----:B------:R-:W-:Y:S01]  /*0590*/  @P3 FMUL R51, R51, 0.25 ;  /* 0x3e80000033333820 */ /* 0x000fe20000400000 */
[----:B------:R-:W-:-:S03]  /*05a0*/  LEA.HI.X.SX32 R46, R56, R59, 0x1, P1 ;  /* 0x0000003b382e7211 */ /* 0x000fc600008f0eff */
[----:B------:R-:W-:Y:S01]  /*05b0*/  @!P5 FMUL R51, R51, 16777216 ;  /* 0x4b8000003333d820 */ /* 0x000fe20000400000 */
[----:B0-----:R-:W-:Y:S01]  /*05c0*/  FMUL R55, R50, R55 ;  /* 0x0000003732377220 */ /* 0x001fe20000400000 */
[C---:B------:R-:W-:Y:S02]  /*05d0*/  LEA R50, P1, R57.reuse, UR6, 0x2 ;  /* 0x0000000639327c11 */ /* 0x040fe4000f8210ff */
[----:B------:R0:W1:Y:S02]  /*05e0*/  MUFU.RCP R53, R51 ;  /* 0x0000003300357308 */ /* 0x0000640000001000 */
[----:B0-----:R-:W-:Y:S02]  /*05f0*/  LEA.HI.X R51, R57, UR7, R46, 0x2, P1 ;  /* 0x0000000739337c11 */ /* 0x001fe400088f142e */
[----:B------:R-:W-:Y:S02]  /*0600*/  CS2R R46, SRZ ;  /* 0x00000000002e7805 */ /* 0x000fe4000001ff00 */
[----:B------:R-:W-:-:S02]  /*0610*/  FSEL R54, R3, 1, P3 ;  /* 0x3f80000003367808 */ /* 0x000fc40001800000 */
[----:B----4-:R-:W-:Y:S02]  /*0620*/  SEL R11, R11, RZ, !P2 ;  /* 0x000000ff0b0b7207 */ /* 0x010fe40005000000 */
[----:B------:R-:W-:Y:S01]  /*0630*/  SEL R49, R49, RZ, !P2 ;  /* 0x000000ff31317207 */ /* 0x000fe20005000000 */
[----:B------:R0:W2:Y:S01]  /*0640*/  @!P2 LDG.E.EL.128 R44, desc[UR4][R50.64+-0x80] ;  /* 0xffff8004322ca981 */ /* 0x0000a2000c2e1d00 */
[----:B------:R-:W-:Y:S01]  /*0650*/  @!P5 FMUL R54, R54, 16777216 ;  /* 0x4b8000003636d820 */ /* 0x000fe20000400000 */
[----:B------:R-:W-:Y:S02]  /*0660*/  SEL R10, R10, RZ, !P2 ;  /* 0x000000ff0a0a7207 */ /* 0x000fe40005000000 */
[----:B-----5:R-:W-:Y:S01]  /*0670*/  SEL R15, R15, RZ, !P2 ;  /* 0x000000ff0f0f7207 */ /* 0x020fe20005000000 */
[----:B-1----:R-:W-:Y:S01]  /*0680*/  FMUL R53, R53, R54 ;  /* 0x0000003635357220 */ /* 0x002fe20000400000 */
[----:B------:R-:W-:Y:S02]  /*0690*/  SEL R54, R7, RZ, !P2 ;  /* 0x000000ff07367207 */ /* 0x000fe40005000000 */
[----:B------:R-:W-:-:S02]  /*06a0*/  SEL R58, R5, RZ, !P2 ;  /* 0x000000ff053a7207 */ /* 0x000fc40005000000 */
[----:B------:R-:W-:Y:S02]  /*06b0*/  SEL R8, R8, RZ, !P2 ;  /* 0x000000ff08087207 */ /* 0x000fe40005000000 */
[----:B------:R-:W-:Y:S02]  /*06c0*/  SEL R9, R9, RZ, !P2 ;  /* 0x000000ff09097207 */ /* 0x000fe40005000000 */
[----:B------:R-:W-:Y:S02]  /*06d0*/  SEL R12, R12, RZ, !P2 ;  /* 0x000000ff0c0c7207 */ /* 0x000fe40005000000 */
[----:B------:R-:W-:Y:S02]  /*06e0*/  SEL R13, R13, RZ, !P2 ;  /* 0x000000ff0d0d7207 */ /* 0x000fe40005000000 */
[----:B---3--:R-:W-:Y:S02]  /*06f0*/  SEL R24, R24, RZ, !P2 ;  /* 0x000000ff18187207 */ /* 0x008fe40005000000 */
[----:B------:R-:W-:Y:S01]  /*0700*/  SEL R27, R27, RZ, !P2 ;  /* 0x000000ff1b1b7207 */ /* 0x000fe20005000000 */
[----:B------:R-:W-:Y:S01]  /*0710*/  IMAD.SHL.U32 R61, R61, 0x40, RZ ;  /* 0x000000403d3d7824 */ /* 0x000fe200078e00ff */
[----:B------:R-:W-:Y:S01]  /*0720*/  SEL R7, R48, RZ, !P2 ;  /* 0x000000ff30077207 */ /* 0x000fe20005000000 */
[----:B------:R-:W-:Y:S01]  /*0730*/  FADD R48, R11, -R54 ;  /* 0x800000360b307221 */ /* 0x000fe20000000000 */
[----:B------:R-:W-:Y:S01]  /*0740*/  FADD R49, R49, 0.0010000000474974513054 ;  /* 0x3a83126f31317421 */ /* 0x000fe20000000000 */
[----:B------:R-:W-:-:S02]  /*0750*/  ULDC.64 UR6, c[0x0][0x260] ;  /* 0x0000980000067ab9 */ /* 0x000fc40000000a00 */
[----:B------:R-:W-:Y:S01]  /*0760*/  FADD R54, R7, 0.0010000000474974513054 ;  /* 0x3a83126f07367421 */ /* 0x000fe20000000000 */
[----:B------:R-:W-:Y:S02]  /*0770*/  FMUL R48, R53, R48 ;  /* 0x0000003035307220 */ /* 0x000fe40000400000 */
[----:B------:R-:W1:Y:S08]  /*0780*/  MUFU.SQRT R53, R49 ;  /* 0x0000003100357308 */ /* 0x000e700000002000 */
[----:B------:R-:W3:Y:S01]  /*0790*/  MUFU.SQRT R54, R54 ;  /* 0x0000003600367308 */ /* 0x000ee20000002000 */
[----:B-1----:R-:W-:-:S02]  /*07a0*/  FSETP.GT.AND P3, PT, R53, 8.50705917302346158658e+37, PT ;  /* 0x7e8000003500780b */ /* 0x002fc40003f64000 */
[C---:B------:R-:W-:Y:S02]  /*07b0*/  FSETP.GEU.AND P5, PT, R53.reuse, 1.175494350822287508e-38, PT ;  /* 0x008000003500780b */ /* 0x040fe40003fae000 */
[C---:B---3--:R-:W-:Y:S02]  /*07c0*/  FSETP.GT.AND P1, PT, R54.reuse, 8.50705917302346158658e+37, PT ;  /* 0x7e8000003600780b */ /* 0x048fe40003f24000 */
[----:B------:R-:W-:Y:S02]  /*07d0*/  FSETP.GEU.AND P4, PT, R54, 1.175494350822287508e-38, PT ;  /* 0x008000003600780b */ /* 0x000fe40003f8e000 */
[----:B------:R-:W-:Y:S02]  /*07e0*/  SEL R11, R6, RZ, !P2 ;  /* 0x000000ff060b7207 */ /* 0x000fe40005000000 */
[----:B------:R-:W1:Y:S03]  /*07f0*/  LDC.64 R6, c[0x0][0x210] ;  /* 0x00008400ff067b82 */ /* 0x000e660000000a00 */
[----:B------:R-:W-:Y:S01]  /*0800*/  @P3 FMUL R53, R53, 0.25 ;  /* 0x3e80000035353820 */ /* 0x000fe20000400000 */
[----:B------:R-:W-:Y:S01]  /*0810*/  FADD R10, R10, -R11 ;  /* 0x8000000b0a0a7221 */ /* 0x000fe20000000000 */
[----:B------:R-:W-:-:S02]  /*0820*/  SEL R11, R14, RZ, !P2 ;  /* 0x000000ff0e0b7207 */ /* 0x000fc40005000000 */
[----:B------:R-:W-:Y:S01]  /*0830*/  @P1 FMUL R54, R54, 0.25 ;  /* 0x3e80000036361820 */ /* 0x000fe20000400000 */
[----:B0-----:R-:W-:Y:S02]  /*0840*/  SEL R50, R19, RZ, !P2 ;  /* 0x000000ff13327207 */ /* 0x001fe40005000000 */
[----:B------:R-:W-:Y:S01]  /*0850*/  SEL R14, R18, RZ, !P2 ;  /* 0x000000ff120e7207 */ /* 0x000fe20005000000 */
[----:B------:R-:W-:Y:S01]  /*0860*/  @!P4 FMUL R54, R54, 16777216 ;  /* 0x4b8000003636c820 */ /* 0x000fe20000400000 */
[----:B------:R-:W0:Y:S01]  /*0870*/  LDC.64 R18, c[0x0][0x218] ;  /* 0x00008600ff127b82 */ /* 0x000e220000000a00 */
[----:B------:R-:W-:Y:S01]  /*0880*/  @!P5 FMUL R53, R53, 16777216 ;  /* 0x4b8000003535d820 */ /* 0x000fe20000400000 */
[----:B------:R-:W-:-:S03]  /*0890*/  FMUL R10, R55, R10 ;  /* 0x0000000a370a7220 */ /* 0x000fc60000400000 */
[----:B------:R-:W3:Y:S01]  /*08a0*/  MUFU.RCP R54, R54 ;  /* 0x0000003600367308 */ /* 0x000ee20000001000 */
[----:B------:R-:W-:Y:S01]  /*08b0*/  FFMA R14, R11, R10, R14 ;  /* 0x0000000a0b0e7223 */ /* 0x000fe2000000000e */
[----:B------:R-:W-:-:S06]  /*08c0*/  IMAD.IADD R11, R0, 0x1, R52 ;  /* 0x00000001000b7824 */ /* 0x000fcc00078e0234 */
[----:B------:R-:W4:Y:S01]  /*08d0*/  MUFU.RCP R53, R53 ;  /* 0x0000003500357308 */ /* 0x000f220000001000 */
[----:B------:R-:W-:Y:S01]  /*08e0*/  FSEL R55, R3, 1, P1 ;  /* 0x3f80000003377808 */ /* 0x000fe20000800000 */
[----:B------:R-:W-:Y:S01]  /*08f0*/  FFMA R15, R15, R48, R50 ;  /* 0x000000300f0f7223 */ /* 0x000fe20000000032 */
[----:B------:R-:W-:Y:S02]  /*0900*/  FSEL R52, R3, 1, P3 ;  /* 0x3f80000003347808 */ /* 0x000fe40001800000 */
[----:B------:R-:W-:Y:S02]  /*0910*/  CS2R R48, SRZ ;  /* 0x0000000000307805 */ /* 0x000fe4000001ff00 */
[----:B------:R-:W-:Y:S01]  /*0920*/  CS2R R50, SRZ ;  /* 0x0000000000327805 */ /* 0x000fe2000001ff00 */
[----:B-1----:R-:W-:-:S04]  /*0930*/  IMAD.WIDE R10, R11, 0x4, R6 ;  /* 0x000000040b0a7825 */ /* 0x002fc800078e0206 */
[----:B------:R-:W-:Y:S01]  /*0940*/  @!P4 FMUL R55, R55, 16777216 ;  /* 0x4b8000003737c820 */ /* 0x000fe20000400000 */
[----:B------:R-:W-:Y:S01]  /*0950*/  @!P5 FMUL R52, R52, 16777216 ;  /* 0x4b8000003434d820 */ /* 0x000fe20000400000 */
[----:B------:R4:W5:Y:S02]  /*0960*/  @!P0 LDG.E.EL.128 R48, desc[UR4][R10.64] ;  /* 0x000000040a308981 */ /* 0x000964000c2e1d00 */
[----:B---3--:R-:W-:Y:S01]  /*0970*/  FMUL R5, R54, R55 ;  /* 0x0000003736057220 */ /* 0x008fe20000400000 */
[----:B------:R-:W-:Y:S01]  /*0980*/  CS2R R54, SRZ ;  /* 0x0000000000367805 */ /* 0x000fe2000001ff00 */
[----:B0-----:R-:W-:-:S04]  /*0990*/  IMAD.WIDE R18, R0, 0x4, R18 ;  /* 0x0000000400127825 */ /* 0x001fc800078e0212 */
[----:B----4-:R-:W-:Y:S01]  /*09a0*/  FMUL R10, R53, R52 ;  /* 0x00000034350a7220 */ /* 0x010fe20000400000 */
[----:B------:R-:W-:-:S06]  /*09b0*/  CS2R R52, SRZ ;  /* 0x0000000000347805 */ /* 0x000fcc000001ff00 */
[----:B------:R-:W3:Y:S01]  /*09c0*/  @!P0 LDG.E.EL.128 R52, desc[UR4][R18.64] ;  /* 0x0000000412348981 */ /* 0x000ee2000c2e1d00 */
[----:B------:R-:W-:Y:S01]  /*09d0*/  SEL R11, R4, RZ, !P2 ;  /* 0x000000ff040b7207 */ /* 0x000fe20005000000 */
[----:B------:R-:W-:-:S04]  /*09e0*/  FADD R9, R9, -R58 ;  /* 0x8000003a09097221 */ /* 0x000fc80000000000 */
[----:B------:R-:W-:Y:S01]  /*09f0*/  FADD R4, R8, -R11 ;  /* 0x8000000b08047221 */ /* 0x000fe20000000000 */
[----:B------:R-:W-:Y:S01]  /*0a00*/  FMUL R10, R10, R9 ;  /* 0x000000090a0a7220 */ /* 0x000fe20000400000 */
[----:B------:R-:W-:Y:S02]  /*0a10*/  SEL R11, R16, RZ, !P2 ;  /* 0x000000ff100b7207 */ /* 0x000fe40005000000 */
[----:B------:R-:W-:Y:S01]  /*0a20*/  FMUL R5, R5, R4 ;  /* 0x0000000405057220 */ /* 0x000fe20000400000 */
[----:B------:R-:W-:Y:S01]  /*0a30*/  SEL R4, R17, RZ, !P2 ;  /* 0x000000ff11047207 */ /* 0x000fe20005000000 */
[----:B------:R-:W-:Y:S02]  /*0a40*/  IMAD.IADD R9, R0, 0x1, R56 ;  /* 0x0000000100097824 */ /* 0x000fe400078e0238 */
[----:B------:R-:W-:Y:S02]  /*0a50*/  FFMA R12, R12, R5, R11 ;  /* 0x000000050c0c7223 */ /* 0x000fe4000000000b */
[----:B------:R-:W-:-:S04]  /*0a60*/  IMAD.WIDE R8, R9, 0x4, R6 ;  /* 0x0000000409087825 */ /* 0x000fc800078e0206 */
[----:B------:R-:W-:Y:S01]  /*0a70*/  FFMA R13, R13, R10, R4 ;  /* 0x0000000a0d0d7223 */ /* 0x000fe20000000004 */
[----:B------:R-:W-:Y:S02]  /*0a80*/  CS2R R4, SRZ ;  /* 0x0000000000047805 */ /* 0x000fe4000001ff00 */
[----:B------:R-:W-:Y:S02]  /*0a90*/  CS2R R6, SRZ ;  /* 0x0000000000067805 */ /* 0x000fe4000001ff00 */
[----:B------:R-:W-:-:S04]  /*0aa0*/  CS2R R10, SRZ ;  /* 0x00000000000a7805 */ /* 0x000fc8000001ff00 */
[----:B------:R0:W4:Y:S02]  /*0ab0*/  @!P0 LDG.E.EL.128 R4, desc[UR4][R8.64] ;  /* 0x0000000408048981 */ /* 0x000124000c2e1d00 */
[----:B0-----:R-:W-:-:S06]  /*0ac0*/  CS2R R8, SRZ ;  /* 0x0000000000087805 */ /* 0x001fcc000001ff00 */
[----:B------:R0:W3:Y:S01]  /*0ad0*/  @!P0 LDG.E.EL.128 R8, desc[UR4][R18.64] ;  /* 0x0000000412088981 */ /* 0x0000e2000c2e1d00 */
[----:B------:R-:W-:Y:S02]  /*0ae0*/  SEL R16, R20, RZ, !P0 ;  /* 0x000000ff14107207 */ /* 0x000fe40004000000 */
[----:B------:R-:W-:-:S03]  /*0af0*/  SEL R17, R21, RZ, !P0 ;  /* 0x000000ff15117207 */ /* 0x000fc60004000000 */
[----:B------:R-:W-:-:S04]  /*0b00*/  FADD R16, R16, 0.0010000000474974513054 ;  /* 0x3a83126f10107421 */ /* 0x000fc80000000000 */
[----:B------:R-:W1:Y:S01]  /*0b10*/  MUFU.SQRT R21, R16 ;  /* 0x0000001000157308 */ /* 0x000e620000002000 */
[----:B------:R-:W-:Y:S01]  /*0b20*/  FADD R17, R17, 0.0010000000474974513054 ;  /* 0x3a83126f11117421 */ /* 0x000fe20000000000 */
[----:B------:R-:W-:-:S06]  /*0b30*/  SEL R20, R22, RZ, !P0 ;  /* 0x000000ff16147207 */ /* 0x000fcc0004000000 */
[----:B------:R-:W0:Y:S01]  /*0b40*/  MUFU.SQRT R22, R17 ;  /* 0x0000001100167308 */ /* 0x000e220000002000 */
[C---:B-1----:R-:W-:Y:S02]  /*0b50*/  FSETP.GT.AND P4, PT, R21.reuse, 8.50705917302346158658e+37, PT ;  /* 0x7e8000001500780b */ /* 0x042fe40003f84000 */
[----:B------:R-:W-:Y:S01]  /*0b60*/  FSETP.GEU.AND P1, PT, R21, 1.175494350822287508e-38, PT ;  /* 0x008000001500780b */ /* 0x000fe20003f2e000 */
[----:B------:R-:W-:Y:S01]  /*0b70*/  FADD R20, R20, 0.0010000000474974513054 ;  /* 0x3a83126f14147421 */ /* 0x000fe20000000000 */
[C---:B0-----:R-:W-:Y:S02]  /*0b80*/  FSETP.GT.AND P5, PT, R22.reuse, 8.50705917302346158658e+37, PT ;  /* 0x7e8000001600780b */ /* 0x041fe40003fa4000 */
[----:B------:R-:W-:-:S07]  /*0b90*/  FSETP.GEU.AND P6, PT, R22, 1.175494350822287508e-38, PT ;  /* 0x008000001600780b */ /* 0x000fce0003fce000 */
[----:B------:R-:W-:Y:S01]  /*0ba0*/  @P4 FMUL R21, R21, 0.25 ;  /* 0x3e80000015154820 */ /* 0x000fe20000400000 */
[----:B------:R-:W0:Y:S03]  /*0bb0*/  MUFU.SQRT R20, R20 ;  /* 0x0000001400147308 */ /* 0x000e260000002000 */
[----:B------:R-:W-:-:S05]  /*0bc0*/  @!P1 FMUL R21, R21, 16777216 ;  /* 0x4b80000015159820 */ /* 0x000fca0000400000 */
[----:B------:R-:W1:Y:S01]  /*0bd0*/  MUFU.RCP R56, R21 ;  /* 0x0000001500387308 */ /* 0x000e620000001000 */
[----:B------:R-:W-:Y:S01]  /*0be0*/  @P5 FMUL R22, R22, 0.25 ;  /* 0x3e80000016165820 */ /* 0x000fe20000400000 */
[----:B------:R-:W-:Y:S01]  /*0bf0*/  FADD R16, R24, 0.0010000000474974513054 ;  /* 0x3a83126f18107421 */ /* 0x000fe20000000000 */
[----:B------:R-:W-:Y:S02]  /*0c00*/  FSEL R19, R3, 1, P4 ;  /* 0x3f80000003137808 */ /* 0x000fe40002000000 */
[----:B------:R-:W-:Y:S01]  /*0c10*/  @!P6 FMUL R22, R22, 16777216 ;  /* 0x4b8000001616e820 */ /* 0x000fe20000400000 */
[----:B------:R-:W-:Y:S02]  /*0c20*/  SEL R17, R25, RZ, !P2 ;  /* 0x000000ff19117207 */ /* 0x000fe40005000000 */
[----:B------:R-:W-:Y:S01]  /*0c30*/  SEL R18, R26, RZ, !P2 ;  /* 0x000000ff1a127207 */ /* 0x000fe20005000000 */
[----:B------:R-:W1:Y:S01]  /*0c40*/  MUFU.RCP R58, R22 ;  /* 0x00000016003a7308 */ /* 0x000e620000001000 */
[----:B------:R-:W-:Y:S01]  /*0c50*/  @!P1 FMUL R19, R19, 16777216 ;  /* 0x4b80000013139820 */ /* 0x000fe20000400000 */
[----:B0-----:R-:W-:Y:S01]  /*0c60*/  FSETP.GT.AND P3, PT, R20, 8.50705917302346158658e+37, PT ;  /* 0x7e8000001400780b */ /* 0x001fe20003f64000 */
[----:B------:R-:W-:Y:S01]  /*0c70*/  FADD R17, R17, 0.0010000000474974513054 ;  /* 0x3a83126f11117421 */ /* 0x000fe20000000000 */
[----:B------:R-:W-:-:S04]  /*0c80*/  FADD R18, R18, 0.0010000000474974513054 ;  /* 0x3a83126f12127421 */ /* 0x000fc80000000000 */
[----:B------:R-:W0:Y:S01]  /*0c90*/  MUFU.SQRT R16, R16 ;  /* 0x0000001000107308 */ /* 0x000e220000002000 */
[----:B-1----:R-:W-:Y:S01]  /*0ca0*/  FMUL R56, R56, R19 ;  /* 0x0000001338387220 */ /* 0x002fe20000400000 */
[----:B------:R-:W-:Y:S02]  /*0cb0*/  FSEL R19, R3, 1, P5 ;  /* 0x3f80000003137808 */ /* 0x000fe40002800000 */
[----:B------:R-:W-:-:S03]  /*0cc0*/  FSETP.GEU.AND P4, PT, R20, 1.175494350822287508e-38, PT ;  /* 0x008000001400780b */ /* 0x000fc60003f8e000 */
[----:B------:R-:W-:Y:S01]  /*0cd0*/  @!P6 FMUL R19, R19, 16777216 ;  /* 0x4b8000001313e820 */ /* 0x000fe20000400000 */
[----:B------:R-:W1:Y:S01]  /*0ce0*/  MUFU.SQRT R17, R17 ;  /* 0x0000001100117308 */ /* 0x000e620000002000 */
[----:B------:R-:W-:Y:S02]  /*0cf0*/  @P3 FMUL R20, R20, 0.25 ;  /* 0x3e80000014143820 */ /* 0x000fe40000400000 */
[----:B------:R-:W-:Y:S01]  /*0d00*/  FMUL R58, R58, R19 ;  /* 0x000000133a3a7220 */ /* 0x000fe20000400000 */
[----:B------:R-:W-:-:S04]  /*0d10*/  FADD R19, R27, 0.0010000000474974513054 ;  /* 0x3a83126f1b137421 */ /* 0x000fc80000000000 */
[----:B------:R-:W1:Y:S01]  /*0d20*/  MUFU.SQRT R18, R18 ;  /* 0x0000001200127308 */ /* 0x000e620000002000 */
[----:B0-----:R-:W-:Y:S01]  /*0d30*/  FSETP.GT.AND P1, PT, R16, 8.50705917302346158658e+37, PT ;  /* 0x7e8000001000780b */ /* 0x001fe20003f24000 */
[----:B------:R-:W-:Y:S01]  /*0d40*/  @!P4 FMUL R20, R20, 16777216 ;  /* 0x4b8000001414c820 */ /* 0x000fe20000400000 */
[----:B------:R-:W-:Y:S02]  /*0d50*/  FSEL R22, R3, 1, P3 ;  /* 0x3f80000003167808 */ /* 0x000fe40001800000 */
[----:B------:R-:W-:-:S03]  /*0d60*/  FSETP.GEU.AND P3, PT, R16, 1.175494350822287508e-38, PT ;  /* 0x008000001000780b */ /* 0x000fc60003f6e000 */
[----:B------:R-:W0:Y:S01]  /*0d70*/  MUFU.SQRT R19, R19 ;  /* 0x0000001300137308 */ /* 0x000e220000002000 */
[----:B-1----:R-:W-:Y:S01]  /*0d80*/  FSETP.GT.AND P5, PT, R17, 8.50705917302346158658e+37, PT ;  /* 0x7e8000001100780b */ /* 0x002fe20003fa4000 */
[----:B------:R-:W-:-:S06]  /*0d90*/  @!P4 FMUL R22, R22, 16777216 ;  /* 0x4b8000001616c820 */ /* 0x000fcc0000400000 */
[----:B------:R-:W1:Y:S01]  /*0da0*/  MUFU.RCP R57, R20 ;  /* 0x0000001400397308 */ /* 0x000e620000001000 */
[----:B------:R-:W-:Y:S01]  /*0db0*/  FSETP.GT.AND P6, PT, R18, 8.50705917302346158658e+37, PT ;  /* 0x7e8000001200780b */ /* 0x000fe20003fc4000 */
[----:B------:R-:W-:Y:S01]  /*0dc0*/  @P1 FMUL R16, R16, 0.25 ;  /* 0x3e80000010101820 */ /* 0x000fe20000400000 */
[----:B------:R-:W-:Y:S02]  /*0dd0*/  FSETP.GEU.AND P4, PT, R17, 1.175494350822287508e-38, PT ;  /* 0x008000001100780b */ /* 0x000fe40003f8e000 */
[----:B------:R-:W-:Y:S02]  /*0de0*/  FSEL R21, R3, 1, P1 ;  /* 0x3f80000003157808 */ /* 0x000fe40000800000 */
[----:B------:R-:W-:Y:S01]  /*0df0*/  FSETP.GEU.AND P1, PT, R18, 1.175494350822287508e-38, PT ;  /* 0x008000001200780b */ /* 0x000fe20003f2e000 */
[----:B------:R-:W-:Y:S02]  /*0e00*/  @!P3 FMUL R16, R16, 16777216 ;  /* 0x4b8000001010b820 */ /* 0x000fe40000400000 */
[----:B------:R-:W-:Y:S01]  /*0e10*/  @!P3 FMUL R21, R21, 16777216 ;  /* 0x4b8000001515b820 */ /* 0x000fe20000400000 */
[----:B0-----:R-:W-:Y:S01]  /*0e20*/  FSETP.GT.AND P3, PT, R19, 8.50705917302346158658e+37, PT ;  /* 0x7e8000001300780b */ /* 0x001fe20003f64000 */
[----:B------:R-:W-:-:S02]  /*0e30*/  @P5 FMUL R17, R17, 0.25 ;  /* 0x3e80000011115820 */ /* 0x000fc40000400000 */
[----:B------:R-:W-:Y:S01]  /*0e40*/  @P6 FMUL R18, R18, 0.25 ;  /* 0x3e80000012126820 */ /* 0x000fe20000400000 */
[----:B-1----:R-:W-:Y:S01]  /*0e50*/  FMUL R57, R57, R22 ;  /* 0x0000001639397220 */ /* 0x002fe20000400000 */
[----:B------:R-:W-:Y:S02]  /*0e60*/  FSEL R22, R3, 1, P5 ;  /* 0x3f80000003167808 */ /* 0x000fe40002800000 */
[----:B------:R-:W-:Y:S01]  /*0e70*/  FSETP.GEU.AND P5, PT, R19, 1.175494350822287508e-38, PT ;  /* 0x008000001300780b */ /* 0x000fe20003fae000 */
[----:B------:R-:W-:Y:S01]  /*0e80*/  @!P4 FMUL R17, R17, 16777216 ;  /* 0x4b8000001111c820 */ /* 0x000fe20000400000 */
[----:B------:R-:W-:Y:S01]  /*0e90*/  @!P1 FMUL R18, R18, 16777216 ;  /* 0x4b80000012129820 */ /* 0x000fe20000400000 */
[----:B------:R-:W0:Y:S03]  /*0ea0*/  MUFU.RCP R20, R16 ;  /* 0x0000001000147308 */ /* 0x000e260000001000 */
[----:B------:R-:W-:-:S05]  /*0eb0*/  @P3 FMUL R19, R19, 0.25 ;  /* 0x3e80000013133820 */ /* 0x000fca0000400000 */
[----:B------:R-:W1:Y:S01]  /*0ec0*/  MUFU.RCP R17, R17 ;  /* 0x0000001100117308 */ /* 0x000e620000001000 */
[----:B------:R-:W-:Y:S01]  /*0ed0*/  FSEL R25, R3, 1, P6 ;  /* 0x3f80000003197808 */ /* 0x000fe20003000000 */
[----:B------:R-:W-:-:S06]  /*0ee0*/  @!P5 FMUL R19, R19, 16777216 ;  /* 0x4b8000001313d820 */ /* 0x000fcc0000400000 */
[----:B------:R-:W2:Y:S01]  /*0ef0*/  MUFU.RCP R18, R18 ;  /* 0x0000001200127308 */ /* 0x000ea20000001000 */
[----:B------:R-:W-:Y:S01]  /*0f00*/  @!P4 FMUL R22, R22, 16777216 ;  /* 0x4b8000001616c820 */ /* 0x000fe20000400000 */
[----:B------:R-:W-:Y:S01]  /*0f10*/  @!P1 FMUL R25, R25, 16777216 ;  /* 0x4b80000019199820 */ /* 0x000fe20000400000 */
[----:B0-----:R-:W-:-:S05]  /*0f20*/  FMUL R20, R20, R21 ;  /* 0x0000001514147220 */ /* 0x001fca0000400000 */
[----:B------:R0:W2:Y:S01]  /*0f30*/  MUFU.RCP R24, R19 ;  /* 0x0000001300187308 */ /* 0x0000a20000001000 */
[----:B-1----:R-:W-:Y:S01]  /*0f40*/  FMUL R21, R17, R22 ;  /* 0x0000001611157220 */ /* 0x002fe20000400000 */
[----:B------:R-:W-:Y:S02]  /*0f50*/  FSEL R27, R3, 1, P3 ;  /* 0x3f800000031b7808 */ /* 0x000fe40001800000 */
[----:B0-----:R-:W-:Y:S01]  /*0f60*/  IADD3 R19, P1, R0, R61, RZ ;  /* 0x0000003d00137210 */ /* 0x001fe20007f3e0ff */
[----:B--2---:R-:W-:-:S03]  /*0f70*/  FMUL R22, R18, R25 ;  /* 0x0000001912167220 */ /* 0x004fc60000400000 */
[----:B------:R-:W-:Y:S02]  /*0f80*/  LEA.HI.X.SX32 R26, R61, R59, 0x1, P1 ;  /* 0x0000003b3d1a7211 */ /* 0x000fe400008f0eff */
[----:B------:R-:W-:Y:S01]  /*0f90*/  LEA R18, P1, R19, UR6, 0x2 ;  /* 0x0000000613127c11 */ /* 0x000fe2000f8210ff */
[----:B------:R-:W-:Y:S01]  /*0fa0*/  @!P5 FMUL R27, R27, 16777216 ;  /* 0x4b8000001b1bd820 */ /* 0x000fe20000400000 */
[----:B------:R-:W-:Y:S02]  /*0fb0*/  SEL R16, R35, RZ, !P2 ;  /* 0x000000ff23107207 */ /* 0x000fe40005000000 */
[----:B------:R-:W-:Y:S02]  /*0fc0*/  SEL R25, R47, RZ, !P2 ;  /* 0x000000ff2f197207 */ /* 0x000fe40005000000 */
[----:B------:R-:W-:Y:S02]  /*0fd0*/  SEL R34, R34, RZ, !P2 ;  /* 0x000000ff22227207 */ /* 0x000fe40005000000 */
[----:B------:R-:W-:-:S02]  /*0fe0*/  SEL R47, R46, RZ, !P2 ;  /* 0x000000ff2e2f7207 */ /* 0x000fc40005000000 */
[----:B------:R-:W-:Y:S02]  /*0ff0*/  LEA.HI.X R19, R19, UR7, R26, 0x2, P1 ;  /* 0x0000000713137c11 */ /* 0x000fe400088f141a */
[----:B------:R-:W-:Y:S01]  /*1000*/  SEL R26, R33, RZ, !P2 ;  /* 0x000000ff211a7207 */ /* 0x000fe20005000000 */
[----:B------:R-:W-:Y:S01]  /*1010*/  FMUL R24, R24, R27 ;  /* 0x0000001b18187220 */ /* 0x000fe20000400000 */
[----:B------:R-:W-:Y:S01]  /*1020*/  SEL R33, R40, RZ, !P2 ;  /* 0x000000ff28217207 */ /* 0x000fe20005000000 */
[----:B------:R-:W-:Y:S01]  /*1030*/  FADD R25, R25, -R16 ;  /* 0x8000001019197221 */ /* 0x000fe20000000000 */
[----:B------:R-:W-:Y:S01]  /*1040*/  SEL R40, R41, RZ, !P2 ;  /* 0x000000ff29287207 */ /* 0x000fe20005000000 */
[----:B------:R-:W-:Y:S01]  /*1050*/  FADD R41, R47, -R34 ;  /* 0x800000222f297221 */ /* 0x000fe20000000000 */
[----:B------:R-:W-:Y:S02]  /*1060*/  SEL R27, R39, RZ, !P2 ;  /* 0x000000ff271b7207 */ /* 0x000fe40005000000 */
[----:B------:R-:W-:-:S02]  /*1070*/  SEL R32, R32, RZ, !P2 ;  /* 0x000000ff20207207 */ /* 0x000fc40005000000 */
[----:B------:R-:W-:Y:S02]  /*1080*/  SEL R39, R44, RZ, !P2 ;  /* 0x000000ff2c277207 */ /* 0x000fe40005000000 */
[----:B------:R-:W-:Y:S01]  /*1090*/  SEL R35, R42, RZ, !P2 ;  /* 0x000000ff2a237207 */ /* 0x000fe20005000000 */
[----:B------:R-:W-:Y:S01]  /*10a0*/  FMUL R24, R24, R25 ;  /* 0x0000001918187220 */ /* 0x000fe20000400000 */
[----:B------:R-:W-:Y:S01]  /*10b0*/  SEL R42, R43, RZ, !P2 ;  /* 0x000000ff2b2a7207 */ /* 0x000fe20005000000 */
[----:B------:R-:W-:Y:S01]  /*10c0*/  FMUL R22, R22, R41 ;  /* 0x0000002916167220 */ /* 0x000fe20000400000 */
[----:B------:R-:W-:Y:S02]  /*10d0*/  SEL R23, R23, RZ, !P0 ;  /* 0x000000ff17177207 */ /* 0x000fe40004000000 */
[----:B------:R-:W-:Y:S02]  /*10e0*/  SEL R38, R38, RZ, !P2 ;  /* 0x000000ff26267207 */ /* 0x000fe40005000000 */
[----:B------:R-:W-:Y:S01]  /*10f0*/  SEL R28, R28, RZ, !P0 ;  /* 0x000000ff1c1c7207 */ /* 0x000fe20004000000 */
[----:B------:R-:W-:Y:S01]  /*1100*/  FADD R39, R39, -R32 ;  /* 0x8000002027277221 */ /* 0x000fe20000000000 */
[----:B------:R-:W-:Y:S01]  /*1110*/  FFMA R43, R27, R24, R42 ;  /* 0x000000181b2b7223 */ /* 0x000fe2000000002a */
[----:B------:R-:W-:Y:S01]  /*1120*/  FADD R23, R23, 0.0010000000474974513054 ;  /* 0x3a83126f17177421 */ /* 0x000fe20000000000 */
[----:B------:R-:W-:Y:S01]  /*1130*/  FFMA R42, R38, R22, R35 ;  /* 0x00000016262a7223 */ /* 0x000fe20000000023 */
[----:B------:R-:W-:Y:S01]  /*1140*/  FADD R38, R28, 0.0010000000474974513054 ;  /* 0x3a83126f1c267421 */ /* 0x000fe20000000000 */
[----:B------:R-:W-:-:S02]  /*1150*/  FMUL R20, R20, R39 ;  /* 0x0000002714147220 */ /* 0x000fc40000400000 */
[----:B------:R-:W0:Y:S01]  /*1160*/  MUFU.SQRT R39, R23 ;  /* 0x0000001700277308 */ /* 0x000e220000002000 */
[----:B------:R-:W-:Y:S01]  /*1170*/  SEL R29, R29, RZ, !P0 ;  /* 0x000000ff1d1d7207 */ /* 0x000fe20004000000 */
[----:B------:R-:W-:-:S06]  /*1180*/  IMAD.SHL.U32 R60, R60, 0x40, RZ ;  /* 0x000000403c3c7824 */ /* 0x000fcc00078e00ff */
[----:B------:R-:W1:Y:S01]  /*1190*/  MUFU.SQRT R38, R38 ;  /* 0x0000002600267308 */ /* 0x000e620000002000 */
[----:B------:R-:W-:Y:S01]  /*11a0*/  FADD R44, R29, 0.0010000000474974513054 ;  /* 0x3a83126f1d2c7421 */ /* 0x000fe20000000000 */
[----:B------:R-:W-:Y:S01]  /*11b0*/  IADD3 R17, P3, R0, R60, RZ ;  /* 0x0000003c00117210 */ /* 0x000fe20007f7e0ff */
[----:B------:R-:W2:Y:S01]  /*11c0*/  LDC.64 R28, c[0x0][0x268] ;  /* 0x00009a00ff1c7b82 */ /* 0x000ea20000000a00 */
[----:B------:R-:W-:Y:S02]  /*11d0*/  SEL R45, R45, RZ, !P2 ;  /* 0x000000ff2d2d7207 */ /* 0x000fe40005000000 */
[----:B------:R-:W-:Y:S02]  /*11e0*/  LEA.HI.X.SX32 R60, R60, R59, 0x1, P3 ;  /* 0x0000003b3c3c7211 */ /* 0x000fe400018f0eff */
[----:B------:R-:W5:Y:S01]  /*11f0*/  MUFU.SQRT R44, R44 ;  /* 0x0000002c002c7308 */ /* 0x000f620000002000 */
[----:B0-----:R-:W-:Y:S01]  /*1200*/  FSETP.GT.AND P4, PT, R39, 8.50705917302346158658e+37, PT ;  /* 0x7e8000002700780b */ /* 0x001fe20003f84000 */
[----:B------:R-:W-:Y:S01]  /*1210*/  FADD R26, R45, -R26 ;  /* 0x8000001a2d1a7221 */ /* 0x000fe20000000000 */
[----:B------:R-:W-:-:S02]  /*1220*/  LEA R16, P3, R17, UR6, 0x2 ;  /* 0x0000000611107c11 */ /* 0x000fc4000f8610ff */
[----:B------:R-:W-:Y:S02]  /*1230*/  SEL R31, R31, RZ, !P0 ;  /* 0x000000ff1f1f7207 */ /* 0x000fe40004000000 */
[----:B-1----:R-:W-:Y:S02]  /*1240*/  FSETP.GT.AND P6, PT, R38, 8.50705917302346158658e+37, PT ;  /* 0x7e8000002600780b */ /* 0x002fe40003fc4000 */
[----:B------:R-:W-:Y:S01]  /*1250*/  FSETP.GEU.AND P5, PT, R39, 1.175494350822287508e-38, PT ;  /* 0x008000002700780b */ /* 0x000fe20003fae000 */
[----:B------:R-:W-:Y:S01]  /*1260*/  FMUL R21, R21, R26 ;  /* 0x0000001a15157220 */ /* 0x000fe20000400000 */
[----:B------:R-:W-:Y:S02]  /*1270*/  LEA.HI.X R17, R17, UR7, R60, 0x2, P3 ;  /* 0x0000000711117c11 */ /* 0x000fe400098f143c */
[----:B------:R-:W-:Y:S02]  /*1280*/  SEL R30, R30, RZ, !P0 ;  /* 0x000000ff1e1e7207 */ /* 0x000fe40004000000 */
[----:B------:R-:W-:-:S02]  /*1290*/  SEL R37, R37, RZ, !P2 ;  /* 0x000000ff25257207 */ /* 0x000fc40005000000 */
[----:B------:R-:W-:Y:S01]  /*12a0*/  SEL R36, R36, RZ, !P2 ;  /* 0x000000ff24247207 */ /* 0x000fe20005000000 */
[----:B------:R-:W-:Y:S01]  /*12b0*/  FADD R31, R31, 0.0010000000474974513054 ;  /* 0x3a83126f1f1f7421 */ /* 0x000fe20000000000 */
[----:B------:R-:W-:Y:S01]  /*12c0*/  FSETP.GEU.AND P3, PT, R38, 1.175494350822287508e-38, PT ;  /* 0x008000002600780b */ /* 0x000fe20003f6e000 */
[----:B------:R-:W-:Y:S01]  /*12d0*/  FFMA R41, R37, R21, R40 ;  /* 0x0000001525297223 */ /* 0x000fe20000000028 */
[----:B------:R-:W-:Y:S01]  /*12e0*/  FADD R30, R30, 0.0010000000474974513054 ;  /* 0x3a83126f1e1e7421 */ /* 0x000fe20000000000 */
[----:B------:R-:W-:Y:S01]  /*12f0*/  FFMA R40, R36, R20, R33 ;  /* 0x0000001424287223 */ /* 0x000fe20000000021 */
[----:B------:R-:W-:Y:S01]  /*1300*/  FSEL R47, R3, 1, P4 ;  /* 0x3f800000032f7808 */ /* 0x000fe20002000000 */
[----:B------:R0:W1:Y:S01]  /*1310*/  MUFU.SQRT R36, R31 ;  /* 0x0000001f00247308 */ /* 0x0000620000002000 */
[----:B------:R-:W-:Y:S01]  /*1320*/  @P4 FMUL R39, R39, 0.25 ;  /* 0x3e80000027274820 */ /* 0x000fe20000400000 */
[----:B-----5:R-:W-:Y:S01]  /*1330*/  FSETP.GT.AND P4, PT, R44, 8.50705917302346158658e+37, PT ;  /* 0x7e8000002c00780b */ /* 0x020fe20003f84000 */
[----:B------:R-:W-:Y:S01]  /*1340*/  @P6 FMUL R38, R38, 0.25 ;  /* 0x3e80000026266820 */ /* 0x000fe20000400000 */
[----:B------:R-:W-:Y:S01]  /*1350*/  @!P5 FMUL R47, R47, 16777216 ;  /* 0x4b8000002f2fd820 */ /* 0x000fe20000400000 */
[----:B------:R-:W-:Y:S01]  /*1360*/  @!P5 FMUL R39, R39, 16777216 ;  /* 0x4b8000002727d820 */ /* 0x000fe20000400000 */
[----:B------:R-:W5:Y:S02]  /*1370*/  LDC.64 R60, c[0x0][0x270] ;  /* 0x00009c00ff3c7b82 */ /* 0x000f640000000a00 */
[----:B------:R-:W1:Y:S01]  /*1380*/  MUFU.SQRT R37, R30 ;  /* 0x0000001e00257308 */ /* 0x000e620000002000 */
[----:B------:R-:W-:Y:S01]  /*1390*/  FSETP.GEU.AND P5, PT, R44, 1.175494350822287508e-38, PT ;  /* 0x008000002c00780b */ /* 0x000fe20003fae000 */
[----:B------:R-:W-:Y:S01]  /*13a0*/  @!P3 FMUL R38, R38, 16777216 ;  /* 0x4b8000002626b820 */ /* 0x000fe20000400000 */
[----:B------:R-:W-:-:S02]  /*13b0*/  ISETP.GT.AND P1, PT, R0, 0x3f, PT ;  /* 0x0000003f0000780c */ /* 0x000fc40003f24270 */
[----:B------:R-:W-:Y:S02]  /*13c0*/  CS2R R24, SRZ ;  /* 0x0000000000187805 */ /* 0x000fe4000001ff00 */
[----:B------:R-:W-:Y:S02]  /*13d0*/  CS2R R26, SRZ ;  /* 0x00000000001a7805 */ /* 0x000fe4000001ff00 */
[----:B------:R-:W-:Y:S01]  /*13e0*/  CS2R R20, SRZ ;  /* 0x0000000000147805 */ /* 0x000fe2000001ff00 */
[----:B------:R1:W2:Y:S01]  /*13f0*/  MUFU.RCP R30, R39 ;  /* 0x00000027001e7308 */ /* 0x0002a20000001000 */
[----:B------:R-:W-:Y:S01]  /*1400*/  CS2R R22, SRZ ;  /* 0x0000000000167805 */ /* 0x000fe2000001ff00 */
[----:B------:R-:W-:Y:S01]  /*1410*/  @P4 FMUL R44, R44, 0.25 ;  /* 0x3e8000002c2c4820 */ /* 0x000fe20000400000 */
[----:B0-----:R-:W-:-:S05]  /*1420*/  FSEL R31, R3, 1, P6 ;  /* 0x3f800000031f7808 */ /* 0x001fca0003000000 */
[----:B------:R-:W0:Y:S01]  /*1430*/  MUFU.RCP R46, R38 ;  /* 0x00000026002e7308 */ /* 0x000e220000001000 */
[----:B-1----:R-:W-:Y:S01]  /*1440*/  FSEL R39, R3, 1, P4 ;  /* 0x3f80000003277808 */ /* 0x002fe20002000000 */
[----:B------:R1:W4:Y:S01]  /*1450*/  @P1 LDG.E.EL.128 R24, desc[UR4][R18.64+-0x100] ;  /* 0xffff000412181981 */ /* 0x000322000c2e1d00 */
[----:B------:R-:W-:Y:S01]  /*1460*/  FSETP.GT.AND P4, PT, R36, 8.50705917302346158658e+37, PT ;  /* 0x7e8000002400780b */ /* 0x000fe20003f84000 */
[----:B------:R-:W-:Y:S01]  /*1470*/  @!P5 FMUL R44, R44, 16777216 ;  /* 0x4b8000002c2cd820 */ /* 0x000fe20000400000 */
[----:B------:R-:W-:Y:S01]  /*1480*/  FSETP.GT.AND P6, PT, R37, 8.50705917302346158658e+37, PT ;  /* 0x7e8000002500780b */ /* 0x000fe20003fc4000 */
[----:B------:R-:W-:Y:S01]  /*1490*/  @!P5 FMUL R39, R39, 16777216 ;  /* 0x4b8000002727d820 */ /* 0x000fe20000400000 */
[----:B------:R0:W4:Y:S01]  /*14a0*/  @P1 LDG.E.EL.128 R20, desc[UR4][R16.64+-0x100] ;  /* 0xffff000410141981 */ /* 0x000122000c2e1d00 */
[----:B------:R-:W-:Y:S02]  /*14b0*/  FSETP.GEU.AND P5, PT, R36, 1.175494350822287508e-38, PT ;  /* 0x008000002400780b */ /* 0x000fe40003fae000 */
[----:B------:R-:W-:-:S02]  /*14c0*/  CS2R R32, SRZ ;  /* 0x0000000000207805 */ /* 0x000fc4000001ff00 */
[----:B------:R-:W-:Y:S01]  /*14d0*/  CS2R R34, SRZ ;  /* 0x0000000000227805 */ /* 0x000fe2000001ff00 */
[----:B------:R-:W-:Y:S01]  /*14e0*/  @!P3 FMUL R31, R31, 16777216 ;  /* 0x4b8000001f1fb820 */ /* 0x000fe20000400000 */
[----:B-1----:R-:W-:Y:S01]  /*14f0*/  CS2R R18, SRZ ;  /* 0x0000000000127805 */ /* 0x002fe2000001ff00 */
[----:B--2---:R-:W-:Y:S01]  /*1500*/  IMAD.WIDE R28, R0, 0x4, R28 ;  /* 0x00000004001c7825 */ /* 0x004fe200078e021c */
[----:B------:R-:W-:Y:S02]  /*1510*/  FSETP.GEU.AND P3, PT, R37, 1.175494350822287508e-38, PT ;  /* 0x008000002500780b */ /* 0x000fe40003f6e000 */
[----:B0-----:R-:W-:Y:S02]  /*1520*/  CS2R R16, SRZ ;  /* 0x0000000000107805 */ /* 0x001fe4000001ff00 */
[----:B------:R-:W2:Y:S01]  /*1530*/  @P1 LDG.E.EL.128 R32, desc[UR4][R28.64+-0x100] ;  /* 0xffff00041c201981 */ /* 0x000ea2000c2e1d00 */
[----:B------:R-:W-:Y:S01]  /*1540*/  FMUL R47, R30, R47 ;  /* 0x0000002f1e2f7220 */ /* 0x000fe20000400000 */
[----:B------:R-:W-:Y:S01]  /*1550*/  FMUL R46, R46, R31 ;  /* 0x0000001f2e2e7220 */ /* 0x000fe20000400000 */
[----:B------:R-:W0:Y:S01]  /*1560*/  MUFU.RCP R45, R44 ;  /* 0x0000002c002d7308 */ /* 0x000e220000001000 */
[----:B------:R-:W-:Y:S01]  /*1570*/  CS2R R30, SRZ ;  /* 0x00000000001e7805 */ /* 0x000fe2000001ff00 */
[----:B------:R1:W2:Y:S01]  /*1580*/  @P1 LDG.E.EL.128 R16, desc[UR4][R28.64+-0x100] ;  /* 0xffff00041c101981 */ /* 0x0002a2000c2e1d00 */
[----:B------:R-:W-:Y:S01]  /*1590*/  @P4 FMUL R36, R36, 0.25 ;  /* 0x3e80000024244820 */ /* 0x000fe20000400000 */
[----:B-----5:R-:W-:-:S04]  /*15a0*/  IMAD.WIDE R60, R0, 0x4, R60 ;  /* 0x00000004003c7825 */ /* 0x020fc800078e023c */
[----:B------:R-:W-:Y:S01]  /*15b0*/  @P6 FMUL R37, R37, 0.25 ;  /* 0x3e80000025256820 */ /* 0x000fe20000400000 */
[----:B------:R-:W-:Y:S01]  /*15c0*/  @!P5 FMUL R36, R36, 16777216 ;  /* 0x4b8000002424d820 */ /* 0x000fe20000400000 */
[----:B-1----:R-:W-:Y:S02]  /*15d0*/  CS2R R28, SRZ ;  /* 0x00000000001c7805 */ /* 0x002fe4000001ff00 */
[----:B------:R-:W-:-:S04]  /*15e0*/  @!P3 FMUL R37, R37, 16777216 ;  /* 0x4b8000002525b820 */ /* 0x000fc80000400000 */
[----:B------:R-:W5:Y:S01]  /*15f0*/  @P1 LDG.E.EL.128 R28, desc[UR4][R60.64+-0x100] ;  /* 0xffff00043c1c1981 */ /* 0x000f62000c2e1d00 */
[----:B------:R1:W1:Y:S01]  /*1600*/  MUFU.RCP R44, R37 ;  /* 0x00000025002c7308 */ /* 0x0002620000001000 */
[----:B0-----:R-:W-:Y:S01]  /*1610*/  FMUL R45, R45, R39 ;  /* 0x000000272d2d7220 */ /* 0x001fe20000400000 */
[----:B------:R-:W-:-:S06]  /*1620*/  FSEL R39, R3, 1, P6 ;  /* 0x3f80000003277808 */ /* 0x000fcc0003000000 */
[----:B------:R-:W0:Y:S01]  /*1630*/  MUFU.RCP R36, R36 ;  /* 0x0000002400247308 */ /* 0x000e220000001000 */
[----:B------:R-:W-:Y:S01]  /*1640*/  FSEL R3, R3, 1, P4 ;  /* 0x3f80000003037808 */ /* 0x000fe20002000000 */
[----:B------:R-:W-:Y:S01]  /*1650*/  @!P3 FMUL R39, R39, 16777216 ;  /* 0x4b8000002727b820 */ /* 0x000fe20000400000 */
[----:B---3--:R-:W-:Y:S02]  /*1660*/  SEL R38, R53, RZ, !P0 ;  /* 0x000000ff35267207 */ /* 0x008fe40004000000 */
[----:B-1----:R-:W-:Y:S01]  /*1670*/  SEL R37, R49, RZ, !P0 ;  /* 0x000000ff31257207 */ /* 0x002fe20004000000 */
[----:B------:R-:W-:Y:S01]  /*1680*/  @!P5 FMUL R3, R3, 16777216 ;  /* 0x4b8000000303d820 */ /* 0x000fe20000400000 */
[----:B------:R-:W-:Y:S01]  /*1690*/  SEL R49, R48, RZ, !P0 ;  /* 0x000000ff30317207 */ /* 0x000fe20004000000 */
[----:B------:R-:W-:Y:S02]  /*16a0*/  FMUL R44, R44, R39 ;  /* 0x000000272c2c7220 */ /* 0x000fe40000400000 */
[----:B------:R-:W-:Y:S01]  /*16b0*/  FADD R48, R37, -R38 ;  /* 0x8000002625307221 */ /* 0x000fe20000000000 */
[----:B------:R-:W-:Y:S01]  /*16c0*/  CS2R R38, SRZ ;  /* 0x0000000000267805 */ /* 0x000fe2000001ff00 */
[----:B0-----:R-:W-:Y:S01]  /*16d0*/  FMUL R3, R36, R3 ;  /* 0x0000000324037220 */ /* 0x001fe20000400000 */
[----:B------:R-:W-:-:S06]  /*16e0*/  CS2R R36, SRZ ;  /* 0x0000000000247805 */ /* 0x000fcc000001ff00 */
[----:B------:R0:W3:Y:S01]  /*16f0*/  @P1 LDG.E.EL.128 R36, desc[UR4][R60.64+-0x100] ;  /* 0xffff00043c241981 */ /* 0x0000e2000c2e1d00 */
[----:B------:R-:W-:Y:S02]  /*1700*/  SEL R52, R52, RZ, !P0 ;  /* 0x000000ff34347207 */ /* 0x000fe40004000000 */
[----:B------:R-:W-:-:S03]  /*1710*/  SEL R55, R55, RZ, !P0 ;  /* 0x000000ff37377207 */ /* 0x000fc60004000000 */
[----:B------:R-:W-:Y:S01]  /*1720*/  FADD R49, R49, -R52 ;  /* 0x8000003431317221 */ /* 0x000fe20000000000 */
[----:B0-----:R-:W0:Y:S01]  /*1730*/  LDC.64 R60, c[0x0][0x228] ;  /* 0x00008a00ff3c7b82 */ /* 0x001e220000000a00 */
[----:B------:R-:W-:Y:S02]  /*1740*/  SEL R52, R50, RZ, !P0 ;  /* 0x000000ff32347207 */ /* 0x000fe40004000000 */
[----:B------:R-:W-:Y:S02]  /*1750*/  SEL R50, R51, RZ, !P0 ;  /* 0x000000ff33327207 */ /* 0x000fe40004000000 */
[----:B------:R-:W-:-:S03]  /*1760*/  SEL R51, R54, RZ, !P0 ;  /* 0x000000ff36337207 */ /* 0x000fc60004000000 */
[----:B------:R-:W-:Y:S02]  /*1770*/  FADD R50, R50, -R55 ;  /* 0x8000003732327221 */ /* 0x000fe40000000000 */
[----:B------:R-:W-:Y:S02]  /*1780*/  FADD R51, R52, -R51 ;  /* 0x8000003334337221 */ /* 0x000fe40000000000 */
[----:B------:R-:W-:Y:S01]  /*1790*/  FMUL R3, R3, R50 ;  /* 0x0000003203037220 */ /* 0x000fe20000400000 */
[----:B----4-:R-:W-:Y:S01]  /*17a0*/  SEL R50, R6, RZ, !P0 ;  /* 0x000000ff06327207 */ /* 0x010fe20004000000 */
[----:B------:R-:W-:Y:S01]  /*17b0*/  FMUL R44, R44, R51 ;  /* 0x000000332c2c7220 */ /* 0x000fe20000400000 */
[----:B------:R-:W-:Y:S02]  /*17c0*/  SEL R51, R10, RZ, !P0 ;  /* 0x000000ff0a337207 */ /* 0x000fe40004000000 */
[----:B------:R-:W-:Y:S02]  /*17d0*/  SEL R6, R5, RZ, !P0 ;  /* 0x000000ff05067207 */ /* 0x000fe40004000000 */
[----:B------:R-:W-:-:S02]  /*17e0*/  SEL R8, R8, RZ, !P0 ;  /* 0x000000ff08087207 */ /* 0x000fc40004000000 */
[----:B------:R-:W-:Y:S02]  /*17f0*/  SEL R9, R9, RZ, !P0 ;  /* 0x000000ff09097207 */ /* 0x000fe40004000000 */
[----:B------:R-:W-:Y:S02]  /*1800*/  SEL R10, R11, RZ, !P0 ;  /* 0x000000ff0b0a7207 */ /* 0x000fe40004000000 */
[----:B------:R-:W-:Y:S02]  /*1810*/  SEL R7, R7, RZ, !P0 ;  /* 0x000000ff07077207 */ /* 0x000fe40004000000 */
[----:B------:R-:W-:Y:S01]  /*1820*/  SEL R5, R4, RZ, !P0 ;  /* 0x000000ff04057207 */ /* 0x000fe20004000000 */
[----:B------:R-:W-:Y:S01]  /*1830*/  FADD R50, R50, -R51 ;  /* 0x8000003332327221 */ /* 0x000fe20000000000 */
[----:B------:R-:W-:Y:S01]  /*1840*/  FADD R51, R6, -R9 ;  /* 0x8000000906337221 */ /* 0x000fe20000000000 */
[----:B------:R-:W-:Y:S01]  /*1850*/  FADD R59, R7, -R10 ;  /* 0x8000000a073b7221 */ /* 0x000fe20000000000 */
[----:B------:R-:W-:Y:S01]  /*1860*/  FMUL R46, R46, R49 ;  /* 0x000000312e2e7220 */ /* 0x000fe20000400000 */
[----:B------:R-:W-:Y:S01]  /*1870*/  FADD R52, R5, -R8 ;  /* 0x8000000805347221 */ /* 0x000fe20000000000 */
[----:B------:R-:W-:Y:S01]  /*1880*/  FMUL R45, R45, R48 ;  /* 0x000000302d2d7220 */ /* 0x000fe20000400000 */
[----:B------:R-:W-:-:S02]  /*1890*/  CS2R R4, SRZ ;  /* 0x0000000000047805 */ /* 0x000fc4000001ff00 */
[----:B------:R-:W-:Y:S01]  /*18a0*/  CS2R R6, SRZ ;  /* 0x0000000000067805 */ /* 0x000fe2000001ff00 */
[----:B------:R-:W1:Y:S01]  /*18b0*/  LDC.64 R48, c[0x0][0x230] ;  /* 0x00008c00ff307b82 */ /* 0x000e620000000a00 */
[----:B0-----:R-:W-:-:S05]  /*18c0*/  IMAD.WIDE R60, R0, 0x4, R60 ;  /* 0x00000004003c7825 */ /* 0x001fca00078e023c */
[----:B------:R-:W4:Y:S01]  /*18d0*/  @!P0 LDG.E.EL.128 R4, desc[UR4][R60.64] ;  /* 0x000000043c048981 */ /* 0x000f22000c2e1d00 */
[----:B------:R-:W-:Y:S02]  /*18e0*/  CS2R R8, SRZ ;  /* 0x0000000000087805 */ /* 0x000fe4000001ff00 */
[----:B------:R-:W-:Y:S01]  /*18f0*/  CS2R R10, SRZ ;  /* 0x00000000000a7805 */ /* 0x000fe2000001ff00 */
[----:B-1----:R-:W-:-:S05]  /*1900*/  IMAD.WIDE R48, R0, 0x4, R48 ;  /* 0x0000000400307825 */ /* 0x002fca00078e0230 */
[----:B------:R-:W4:Y:S01]  /*1910*/  @!P0 LDG.E.EL.128 R8, desc[UR4][R48.64] ;  /* 0x0000000430088981 */ /* 0x000f22000c2e1d00 */
[----:B------:R-:W-:Y:S01]  /*1920*/  FMUL R59, R47, R59 ;  /* 0x0000003b2f3b7220 */ /* 0x000fe20000400000 */
[----:B------:R-:W-:Y:S01]  /*1930*/  FMUL R58, R58, R51 ;  /* 0x000000333a3a7220 */ /* 0x000fe20000400000 */
[----:B------:R-:W-:Y:S01]  /*1940*/  FMUL R56, R56, R52 ;  /* 0x0000003438387220 */ /* 0x000fe20000400000 */
[----:B------:R-:W-:Y:S01]  /*1950*/  FMUL R57, R57, R50 ;  /* 0x0000003239397220 */ /* 0x000fe20000400000 */
[----:B------:R-:W-:Y:S02]  /*1960*/  SEL R25, R25, RZ, P1 ;  /* 0x000000ff19197207 */ /* 0x000fe40000800000 */
[----:B-----5:R-:W-:Y:S02]  /*1970*/  SEL R29, R29, RZ, P1 ;  /* 0x000000ff1d1d7207 */ /* 0x020fe40000800000 */
[----:B------:R-:W-:-:S03]  /*1980*/  SEL R28, R28, RZ, P1 ;  /* 0x000000ff1c1c7207 */ /* 0x000fc60000800000 */
[----:B------:R-:W-:Y:S02]  /*1990*/  FADD R29, R29, 0.0010000000474974513054 ;  /* 0x3a83126f1d1d7421 */ /* 0x000fe40000000000 */
[----:B------:R-:W-:Y:S01]  /*19a0*/  FADD R28, R28, 0.0010000000474974513054 ;  /* 0x3a83126f1c1c7421 */ /* 0x000fe20000000000 */
[----:B------:R-:W-:-:S03]  /*19b0*/  SEL R31, R31, RZ, P1 ;  /* 0x000000ff1f1f7207 */ /* 0x000fc60000800000 */
[----:B------:R-:W0:Y:S01]  /*19c0*/  MUFU.SQRT R29, R29 ;  /* 0x0000001d001d7308 */ /* 0x000e220000002000 */
[----:B------:R-:W-:-:S07]  /*19d0*/  SEL R30, R30, RZ, P1 ;  /* 0x000000ff1e1e7207 */ /* 0x000fce0000800000 */
[----:B------:R-:W1:Y:S01]  /*19e0*/  MUFU.SQRT R28, R28 ;  /* 0x0000001c001c7308 */ /* 0x000e620000002000 */
[----:B------:R-:W-:Y:S01]  /*19f0*/  FADD R31, R31, 0.0010000000474974513054 ;  /* 0x3a83126f1f1f7421 */ /* 0x000fe20000000000 */
[----:B------:R-:W-:Y:S01]  /*1a00*/  FADD R30, R30, 0.0010000000474974513054 ;  /* 0x3a83126f1e1e7421 */ /* 0x000fe20000000000 */
[----:B0-----:R-:W-:-:S05]  /*1a10*/  FSETP.GT.AND P4, PT, R29, 8.50705917302346158658e+37, PT ;  /* 0x7e8000001d00780b */ /* 0x001fca0003f84000 */
[----:B------:R-:W0:Y:S01]  /*1a20*/  MUFU.SQRT R31, R31 ;  /* 0x0000001f001f7308 */ /* 0x000e220000002000 */
[----:B------:R-:W-:Y:S02]  /*1a30*/  FSETP.GEU.AND P5, PT, R29, 1.175494350822287508e-38, PT ;  /* 0x008000001d00780b */ /* 0x000fe40003fae000 */
[----:B---3--:R-:W-:Y:S02]  /*1a40*/  SEL R36, R36, RZ, P1 ;  /* 0x000000ff24247207 */ /* 0x008fe40000800000 */
[----:B-1----:R-:W-:-:S03]  /*1a50*/  FSETP.GT.AND P6, PT, R28, 8.50705917302346158658e+37, PT ;  /* 0x7e8000001c00780b */ /* 0x002fc60003fc4000 */
[----:B------:R-:W1:Y:S01]  /*1a60*/  MUFU.SQRT R30, R30 ;  /* 0x0000001e001e7308 */ /* 0x000e620000002000 */
[----:B--2---:R-:W-:Y:S01]  /*1a70*/  SEL R54, R17, RZ, P1 ;  /* 0x000000ff11367207 */ /* 0x004fe20000800000 */
[----:B------:R-:W-:Y:S01]  /*1a80*/  FADD R17, R36, 0.0010000000474974513054 ;  /* 0x3a83126f24117421 */ /* 0x000fe20000000000 */
[----:B------:R-:W-:Y:S01]  /*1a90*/  FSETP.GEU.AND P3, PT, R28, 1.175494350822287508e-38, PT ;  /* 0x008000001c00780b */ /* 0x000fe20003f6e000 */
[----:B------:R-:W-:Y:S01]  /*1aa0*/  IMAD.MOV.U32 R36, RZ, RZ, 0x3e800000 ;  /* 0x3e800000ff247424 */ /* 0x000fe200078e00ff */
[----:B------:R-:W-:Y:S01]  /*1ab0*/  SEL R47, R16, RZ, P1 ;  /* 0x000000ff102f7207 */ /* 0x000fe20000800000 */
[----:B------:R-:W-:Y:S01]  /*1ac0*/  FADD R54, R25, -R54 ;  /* 0x8000003619367221 */ /* 0x000fe20000000000 */
[----:B------:R-:W-:Y:S01]  /*1ad0*/  SEL R16, R24, RZ, P1 ;  /* 0x000000ff18107207 */ /* 0x000fe20000800000 */
[----:B------:R-:W-:Y:S01]  /*1ae0*/  @P4 FMUL R29, R29, 0.25 ;  /* 0x3e8000001d1d4820 */ /* 0x000fe20000400000 */
[C---:B------:R-:W-:Y:S01]  /*1af0*/  FSEL R25, R36.reuse, 1, P4 ;  /* 0x3f80000024197808 */ /* 0x040fe20002000000 */
[----:B------:R-:W2:Y:S01]  /*1b00*/  MUFU.SQRT R17, R17 ;  /* 0x0000001100117308 */ /* 0x000ea20000002000 */
[----:B------:R-:W-:Y:S01]  /*1b10*/  FSEL R24, R36, 1, P6 ;  /* 0x3f80000024187808 */ /* 0x000fe20003000000 */
[----:B------:R-:W-:Y:S01]  /*1b20*/  @P6 FMUL R28, R28, 0.25 ;  /* 0x3e8000001c1c6820 */ /* 0x000fe20000400000 */
[----:B0-----:R-:W-:-:S02]  /*1b30*/  FSETP.GT.AND P4, PT, R31, 8.50705917302346158658e+37, PT ;  /* 0x7e8000001f00780b */ /* 0x001fc40003f84000 */
[----:B-1----:R-:W-:Y:S01]  /*1b40*/  FSETP.GT.AND P6, PT, R30, 8.50705917302346158658e+37, PT ;  /* 0x7e8000001e00780b */ /* 0x002fe20003fc4000 */
[----:B------:R-:W-:Y:S01]  /*1b50*/  @!P5 FMUL R29, R29, 16777216 ;  /* 0x4b8000001d1dd820 */ /* 0x000fe20000400000 */
[----:B------:R-:W-:Y:S01]  /*1b60*/  @!P5 FMUL R25, R25, 16777216 ;  /* 0x4b8000001919d820 */ /* 0x000fe20000400000 */
[----:B------:R-:W-:Y:S01]  /*1b70*/  @!P3 FMUL R28, R28, 16777216 ;  /* 0x4b8000001c1cb820 */ /* 0x000fe20000400000 */
[----:B------:R-:W-:Y:S01]  /*1b80*/  @!P3 FMUL R24, R24, 16777216 ;  /* 0x4b8000001818b820 */ /* 0x000fe20000400000 */
[----:B------:R-:W-:Y:S02]  /*1b90*/  FSETP.GEU.AND P5, PT, R31, 1.175494350822287508e-38, PT ;  /* 0x008000001f00780b */ /* 0x000fe40003fae000 */
[----:B------:R-:W-:Y:S02]  /*1ba0*/  FSETP.GEU.AND P3, PT, R30, 1.175494350822287508e-38, PT ;  /* 0x008000001e00780b */ /* 0x000fe40003f6e000 */
[----:B------:R-:W-:Y:S02]  /*1bb0*/  SEL R39, R39, RZ, P1 ;  /* 0x000000ff27277207 */ /* 0x000fe40000800000 */
[----:B------:R-:W-:-:S03]  /*1bc0*/  SEL R37, R37, RZ, P1 ;  /* 0x000000ff25257207 */ /* 0x000fc60000800000 */
[----:B------:R-:W-:Y:S01]  /*1bd0*/  FADD R39, R39, 0.0010000000474974513054 ;  /* 0x3a83126f27277421 */ /* 0x000fe20000000000 */
[----:B------:R-:W-:Y:S01]  /*1be0*/  SEL R51, R21, RZ, P1 ;  /* 0x000000ff15337207 */ /* 0x000fe20000800000 */
[----:B------:R-:W-:Y:S01]  /*1bf0*/  FADD R37, R37, 0.0010000000474974513054 ;  /* 0x3a83126f25257421 */ /* 0x000fe20000000000 */
[----:B------:R-:W-:Y:S01]  /*1c00*/  SEL R52, R19, RZ, P1 ;  /* 0x000000ff13347207 */ /* 0x000fe20000800000 */
[----:B------:R-:W-:Y:S01]  /*1c10*/  @P4 FMUL R31, R31, 0.25 ;  /* 0x3e8000001f1f4820 */ /* 0x000fe20000400000 */
[----:B------:R-:W-:Y:S01]  /*1c20*/  FSEL R21, R36, 1, P6 ;  /* 0x3f80000024157808 */ /* 0x000fe20003000000 */
[----:B------:R-:W-:Y:S01]  /*1c30*/  @P6 FMUL R30, R30, 0.25 ;  /* 0x3e8000001e1e6820 */ /* 0x000fe20000400000 */
[----:B------:R-:W-:Y:S01]  /*1c40*/  SEL R53, R18, RZ, P1 ;  /* 0x000000ff12357207 */ /* 0x000fe20000800000 */
[----:B------:R-:W0:Y:S01]  /*1c50*/  MUFU.SQRT R19, R39 ;  /* 0x0000002700137308 */ /* 0x000e220000002000 */
[----:B------:R-:W-:Y:S02]  /*1c60*/  SEL R27, R27, RZ, P1 ;  /* 0x000000ff1b1b7207 */ /* 0x000fe40000800000 */
[----:B--2---:R-:W-:Y:S01]  /*1c70*/  FSETP.GT.AND P6, PT, R17, 8.50705917302346158658e+37, PT ;  /* 0x7e8000001100780b */ /* 0x004fe20003fc4000 */
[----:B------:R-:W-:Y:S01]  /*1c80*/  @!P5 FMUL R31, R31, 16777216 ;  /* 0x4b8000001f1fd820 */ /* 0x000fe20000400000 */
[----:B------:R-:W-:-:S03]  /*1c90*/  @!P3 FMUL R30, R30, 16777216 ;  /* 0x4b8000001e1eb820 */ /* 0x000fc60000400000 */
[----:B------:R-:W-:Y:S01]  /*1ca0*/  MUFU.SQRT R18, R37 ;  /* 0x0000002500127308 */ /* 0x000fe20000002000 */
[----:B------:R-:W-:Y:S01]  /*1cb0*/  @!P3 FMUL R21, R21, 16777216 ;  /* 0x4b8000001515b820 */ /* 0x000fe20000400000 */
[----:B------:R-:W-:Y:S01]  /*1cc0*/  FSETP.GEU.AND P3, PT, R17, 1.175494350822287508e-38, PT ;  /* 0x008000001100780b */ /* 0x000fe20003f6e000 */
[----:B------:R-:W-:Y:S01]  /*1cd0*/  FADD R52, R27, -R52 ;  /* 0x800000341b347221 */ /* 0x000fe20000000000 */
[----:B------:R-:W-:Y:S01]  /*1ce0*/  FADD R16, R16, -R47 ;  /* 0x8000002f10107221 */ /* 0x000fe20000000000 */
[----:B------:R-:W-:Y:S02]  /*1cf0*/  SEL R22, R22, RZ, P1 ;  /* 0x000000ff16167207 */ /* 0x000fe40000800000 */
[----:B------:R-:W-:Y:S01]  /*1d00*/  SEL R27, R34, RZ, P1 ;  /* 0x000000ff221b7207 */ /* 0x000fe20000800000 */
[----:B------:R-:W1:Y:S01]  /*1d10*/  MUFU.RCP R55, R28 ;  /* 0x0000001c00377308 */ /* 0x000e620000001000 */
[----:B------:R-:W-:Y:S02]  /*1d20*/  SEL R38, R38, RZ, P1 ;  /* 0x000000ff26267207 */ /* 0x000fe40000800000 */
[----:B------:R-:W-:-:S02]  /*1d30*/  SEL R47, R32, RZ, P1 ;  /* 0x000000ff202f7207 */ /* 0x000fc40000800000 */
[----:B------:R-:W-:-:S03]  /*1d40*/  SEL R20, R20, RZ, P1 ;  /* 0x000000ff14147207 */ /* 0x000fc60000800000 */
[----:B------:R-:W2:Y:S01]  /*1d50*/  MUFU.RCP R31, R31 ;  /* 0x0000001f001f7308 */ /* 0x000ea20000001000 */
[----:B------:R-:W-:Y:S01]  /*1d60*/  FADD R50, R22, -R27 ;  /* 0x8000001b16327221 */ /* 0x000fe20000000000 */
[----:B------:R-:W-:Y:S01]  /*1d70*/  FADD R34, R38, 0.0010000000474974513054 ;  /* 0x3a83126f26227421 */ /* 0x000fe20000000000 */
[----:B------:R-:W-:Y:S01]  /*1d80*/  FADD R47, R20, -R47 ;  /* 0x8000002f142f7221 */ /* 0x000fe20000000000 */
[C---:B------:R-:W-:Y:S01]  /*1d90*/  FSEL R22, R36.reuse, 1, P6 ;  /* 0x3f80000024167808 */ /* 0x040fe20003000000 */
[----:B------:R-:W-:Y:S01]  /*1da0*/  @P6 FMUL R17, R17, 0.25 ;  /* 0x3e80000011116820 */ /* 0x000fe20000400000 */
[----:B------:R-:W-:Y:S02]  /*1db0*/  FSEL R20, R36, 1, P4 ;  /* 0x3f80000024147808 */ /* 0x000fe40002000000 */
[----:B------:R-:W-:Y:S01]  /*1dc0*/  SEL R26, R26, RZ, P1 ;  /* 0x000000ff1a1a7207 */ /* 0x000fe20000800000 */
[----:B------:R-:W-:Y:S01]  /*1dd0*/  MUFU.RCP R30, R30 ;  /* 0x0000001e001e7308 */ /* 0x000fe20000001000 */
[----:B0-----:R-:W-:Y:S01]  /*1de0*/  FSETP.GT.AND P6, PT, R19, 8.50705917302346158658e+37, PT ;  /* 0x7e8000001300780b */ /* 0x001fe20003fc4000 */
[----:B-1----:R-:W-:Y:S01]  /*1df0*/  FMUL R55, R55, R24 ;  /* 0x0000001837377220 */ /* 0x002fe20000400000 */
[----:B------:R-:W-:Y:S01]  /*1e00*/  FSETP.GT.AND P4, PT, R18, 8.50705917302346158658e+37, PT ;  /* 0x7e8000001200780b */ /* 0x000fe20003f84000 */
[----:B------:R-:W-:Y:S01]  /*1e10*/  @!P3 FMUL R17, R17, 16777216 ;  /* 0x4b8000001111b820 */ /* 0x000fe20000400000 */
[----:B------:R-:W-:Y:S01]  /*1e20*/  @!P3 FMUL R22, R22, 16777216 ;  /* 0x4b8000001616b820 */ /* 0x000fe20000400000 */
[----:B------:R-:W-:Y:S01]  /*1e30*/  @!P5 FMUL R20, R20, 16777216 ;  /* 0x4b8000001414d820 */ /* 0x000fe20000400000 */
[----:B------:R-:W-:Y:S01]  /*1e40*/  FSETP.GEU.AND P3, PT, R19, 1.175494350822287508e-38, PT ;  /* 0x008000001300780b */ /* 0x000fe20003f6e000 */
[----:B------:R-:W0:Y:S01]  /*1e50*/  MUFU.SQRT R34, R34 ;  /* 0x0000002200227308 */ /* 0x000e220000002000 */
[----:B------:R-:W-:Y:S01]  /*1e60*/  FSETP.GEU.AND P5, PT, R18, 1.175494350822287508e-38, PT ;  /* 0x008000001200780b */ /* 0x000fe20003fae000 */
[----:B--2---:R-:W-:Y:S01]  /*1e70*/  FMUL R31, R31, R20 ;  /* 0x000000141f1f7220 */ /* 0x004fe20000400000 */
[----:B------:R-:W-:-:S02]  /*1e80*/  SEL R23, R23, RZ, P1 ;  /* 0x000000ff17177207 */ /* 0x000fc40000800000 */
[----:B------:R-:W-:Y:S01]  /*1e90*/  SEL R32, R35, RZ, P1 ;  /* 0x000000ff23207207 */ /* 0x000fe20000800000 */
[----:B------:R-:W-:Y:S01]  /*1ea0*/  FADD R53, R26, -R53 ;  /* 0x800000351a357221 */ /* 0x000fe20000000000 */
[----:B----4-:R-:W-:Y:S01]  /*1eb0*/  SEL R20, R7, RZ, !P0 ;  /* 0x000000ff07147207 */ /* 0x010fe20004000000 */
[----:B------:R-:W1:Y:S01]  /*1ec0*/  MUFU.RCP R26, R29 ;  /* 0x0000001d001a7308 */ /* 0x000e620000001000 */
[----:B------:R-:W-:Y:S01]  /*1ed0*/  FMUL R7, R55, R16 ;  /* 0x0000001037077220 */ /* 0x000fe20000400000 */
[----:B------:R-:W-:Y:S01]  /*1ee0*/  FSEL R16, R36, 1, P6 ;  /* 0x3f80000024107808 */ /* 0x000fe20003000000 */
[----:B------:R-:W-:Y:S01]  /*1ef0*/  FADD R37, R23, -R32 ;  /* 0x8000002017257221 */ /* 0x000fe20000000000 */
[----:B------:R-:W-:Y:S01]  /*1f00*/  SEL R28, R33, RZ, P1 ;  /* 0x000000ff211c7207 */ /* 0x000fe20000800000 */
[----:B------:R-:W-:Y:S01]  /*1f10*/  @P6 FMUL R19, R19, 0.25 ;  /* 0x3e80000013136820 */ /* 0x000fe20000400000 */
[----:B------:R-:W-:Y:S01]  /*1f20*/  @P4 FMUL R18, R18, 0.25 ;  /* 0x3e80000012124820 */ /* 0x000fe20000400000 */
[----:B------:R-:W2:Y:S01]  /*1f30*/  LDC.64 R38, c[0x0][0x278] ;  /* 0x00009e00ff267b82 */ /* 0x000ea20000000a00 */
[----:B------:R-:W-:Y:S01]  /*1f40*/  @!P3 FMUL R16, R16, 16777216 ;  /* 0x4b8000001010b820 */ /* 0x000fe20000400000 */
[----:B------:R-:W-:Y:S01]  /*1f50*/  @!P3 FMUL R19, R19, 16777216 ;  /* 0x4b8000001313b820 */ /* 0x000fe20000400000 */
[----:B------:R-:W-:Y:S01]  /*1f60*/  @!P5 FMUL R18, R18, 16777216 ;  /* 0x4b8000001212d820 */ /* 0x000fe20000400000 */
[----:B0-----:R-:W-:-:S04]  /*1f70*/  FSETP.GT.AND P3, PT, R34, 8.50705917302346158658e+37, PT ;  /* 0x7e8000002200780b */ /* 0x001fc80003f64000 */
[----:B------:R-:W0:Y:S01]  /*1f80*/  LDC.64 R32, c[0x0][0x280] ;  /* 0x0000a000ff207b82 */ /* 0x000e220000000a00 */
[----:B------:R-:W-:Y:S01]  /*1f90*/  FMUL R30, R30, R21 ;  /* 0x000000151e1e7220 */ /* 0x000fe20000400000 */
[----:B------:R-:W-:Y:S02]  /*1fa0*/  FSEL R21, R36, 1, P4 ;  /* 0x3f80000024157808 */ /* 0x000fe40002000000 */
[----:B------:R-:W-:Y:S01]  /*1fb0*/  FSETP.GEU.AND P4, PT, R34, 1.175494350822287508e-38, PT ;  /* 0x008000002200780b */ /* 0x000fe20003f8e000 */
[----:B------:R-:W3:Y:S01]  /*1fc0*/  MUFU.RCP R17, R17 ;  /* 0x0000001100117308 */ /* 0x000ee20000001000 */
[----:B-1----:R-:W-:-:S07]  /*1fd0*/  FMUL R25, R26, R25 ;  /* 0x000000191a197220 */ /* 0x002fce0000400000 */
[----:B------:R-:W1:Y:S01]  /*1fe0*/  MUFU.RCP R18, R18 ;  /* 0x0000001200127308 */ /* 0x000e620000001000 */
[----:B------:R-:W-:Y:S01]  /*1ff0*/  FMUL R54, R25, R54 ;  /* 0x0000003619367220 */ /* 0x000fe20000400000 */
[----:B------:R-:W-:Y:S02]  /*2000*/  CS2R R24, SRZ ;  /* 0x0000000000187805 */ /* 0x000fe4000001ff00 */
[----:B------:R-:W-:Y:S01]  /*2010*/  CS2R R26, SRZ ;  /* 0x00000000001a7805 */ /* 0x000fe2000001ff00 */
[----:B------:R-:W-:Y:S01]  /*2020*/  @P3 FMUL R34, R34, 0.25 ;  /* 0x3e80000022223820 */ /* 0x000fe20000400000 */
[----:B------:R-:W-:Y:S01]  /*2030*/  SEL R23, R11, RZ, !P0 ;  /* 0x000000ff0b177207 */ /* 0x000fe20004000000 */
[----:B------:R-:W-:Y:S01]  /*2040*/  @!P5 FMUL R21, R21, 16777216 ;  /* 0x4b8000001515d820 */ /* 0x000fe20000400000 */
[----:B------:R-:W4:Y:S01]  /*2050*/  MUFU.RCP R19, R19 ;  /* 0x0000001300137308 */ /* 0x000f220000001000 */
[----:B------:R-:W-:Y:S01]  /*2060*/  @!P4 FMUL R34, R34, 16777216 ;  /* 0x4b8000002222c820 */ /* 0x000fe20000400000 */
[----:B------:R0:W5:Y:S01]  /*2070*/  @!P0 LDG.E.EL.128 R24, desc[UR4][R48.64] ;  /* 0x0000000430188981 */ /* 0x000162000c2e1d00 */
[----:B--2---:R-:W-:-:S04]  /*2080*/  IMAD.WIDE R38, R0, 0x4, R38 ;  /* 0x0000000400267825 */ /* 0x004fc800078e0226 */
[----:B---3--:R-:W-:Y:S01]  /*2090*/  FMUL R11, R17, R22 ;  /* 0x00000016110b7220 */ /* 0x008fe20000400000 */
[----:B------:R-:W-:Y:S01]  /*20a0*/  FFMA R59, R20, R59, R23 ;  /* 0x0000003b143b7223 */ /* 0x000fe20000000017 */
[----:B------:R-:W-:Y:S01]  /*20b0*/  FADD R51, R51, -R28 ;  /* 0x8000001c33337221 */ /* 0x000fe20000000000 */
[----:B-1----:R-:W-:Y:S01]  /*20c0*/  FMUL R55, R18, R21 ;  /* 0x0000001512377220 */ /* 0x002fe20000400000 */
[----:B------:R-:W-:Y:S01]  /*20d0*/  FMUL R52, R31, R52 ;  /* 0x000000341f347220 */ /* 0x000fe20000400000 */
[----:B------:R-:W-:Y:S01]  /*20e0*/  FMUL R53, R30, R53 ;  /* 0x000000351e357220 */ /* 0x000fe20000400000 */
[----:B------:R-:W-:Y:S01]  /*20f0*/  CS2R R20, SRZ ;  /* 0x0000000000147805 */ /* 0x000fe2000001ff00 */
[----:B0-----:R-:W-:Y:S01]  /*2100*/  IMAD.WIDE R48, R0, 0x4, R32 ;  /* 0x0000000400307825 */ /* 0x001fe200078e0220 */
[----:B------:R-:W-:Y:S01]  /*2110*/  CS2R R22, SRZ ;  /* 0x0000000000167805 */ /* 0x000fe2000001ff00 */
[----:B------:R0:W1:Y:S01]  /*2120*/  MUFU.RCP R0, R34 ;  /* 0x0000002200007308 */ /* 0x0000620000001000 */
[----:B------:R-:W-:-:S02]  /*2130*/  CS2R R32, SRZ ;  /* 0x0000000000207805 */ /* 0x000fc4000001ff00 */
[----:B------:R-:W-:Y:S02]  /*2140*/  CS2R R28, SRZ ;  /* 0x00000000001c7805 */ /* 0x000fe4000001ff00 */
[----:B------:R-:W-:Y:S02]  /*2150*/  CS2R R30, SRZ ;  /* 0x00000000001e7805 */ /* 0x000fe4000001ff00 */
[----:B------:R-:W-:Y:S01]  /*2160*/  SEL R18, R6, RZ, !P0 ;  /* 0x000000ff06127207 */ /* 0x000fe20004000000 */
[----:B------:R-:W2:Y:S01]  /*2170*/  @P1 LDG.E.EL.128 R20, desc[UR4][R38.64+-0x100] ;  /* 0xffff000426141981 */ /* 0x000ea2000c2e1d00 */
[----:B0-----:R-:W-:Y:S02]  /*2180*/  CS2R R34, SRZ ;  /* 0x0000000000227805 */ /* 0x001fe4000001ff00 */
[----:B------:R-:W-:Y:S01]  /*2190*/  SEL R17, R10, RZ, !P0 ;  /* 0x000000ff0a117207 */ /* 0x000fe20004000000 */
[----:B------:R0:W3:Y:S01]  /*21a0*/  @!P0 LDG.E.EL.128 R28, desc[UR4][R60.64] ;  /* 0x000000043c1c8981 */ /* 0x0000e2000c2e1d00 */
[----:B----4-:R-:W-:-:S03]  /*21b0*/  FMUL R6, R19, R16 ;  /* 0x0000001013067220 */ /* 0x010fc60000400000 */
[----:B------:R-:W4:Y:S01]  /*21c0*/  @P1 LDG.E.EL.128 R32, desc[UR4][R48.64+-0x100] ;  /* 0xffff000430201981 */ /* 0x000f22000c2e1d00 */
[----:B------:R-:W-:Y:S01]  /*21d0*/  FFMA R57, R18, R57, R17 ;  /* 0x0000003912397223 */ /* 0x000fe20000000011 */
[----:B------:R-:W-:Y:S02]  /*21e0*/  CS2R R16, SRZ ;  /* 0x0000000000107805 */ /* 0x000fe4000001ff00 */
[----:B------:R-:W-:Y:S01]  /*21f0*/  CS2R R18, SRZ ;  /* 0x0000000000127805 */ /* 0x000fe2000001ff00 */
[----:B------:R-:W-:Y:S01]  /*2200*/  FMUL R6, R6, R37 ;  /* 0x0000002506067220 */ /* 0x000fe20000400000 */
[----:B0-----:R-:W-:Y:S02]  /*2210*/  FSEL R61, R36, 1, P3 ;  /* 0x3f800000243d7808 */ /* 0x001fe40001800000 */
[----:B------:R-:W-:Y:S02]  /*2220*/  CS2R R36, SRZ ;  /* 0x0000000000247805 */ /* 0x000fe4000001ff00 */
[----:B------:R0:W4:Y:S02]  /*2230*/  @P1 LDG.E.EL.128 R16, desc[UR4][R38.64+-0x100] ;  /* 0xffff000426101981 */ /* 0x000124000c2e1d00 */
[----:B0-----:R-:W-:-:S06]  /*2240*/  CS2R R38, SRZ ;  /* 0x0000000000267805 */ /* 0x001fcc000001ff00 */
[----:B------:R-:W4:Y:S01]  /*2250*/  @P1 LDG.E.EL.128 R36, desc[UR4][R48.64+-0x100] ;  /* 0xffff000430241981 */ /* 0x000f22000c2e1d00 */
[----:B------:R-:W-:Y:S01]  /*2260*/  @!P4 FMUL R61, R61, 16777216 ;  /* 0x4b8000003d3dc820 */ /* 0x000fe20000400000 */
[----:B------:R-:W-:Y:S01]  /*2270*/  FMUL R51, R55, R51 ;  /* 0x0000003337337220 */ /* 0x000fe20000400000 */
[----:B------:R-:W-:Y:S02]  /*2280*/  SEL R55, R4, RZ, !P0 ;  /* 0x000000ff04377207 */ /* 0x000fe40004000000 */
[----:B-1----:R-:W-:Y:S01]  /*2290*/  FMUL R61, R0, R61 ;  /* 0x0000003d003d7220 */ /* 0x002fe20000400000 */
[----:B------:R-:W-:Y:S02]  /*22a0*/  SEL R8, R8, RZ, !P0 ;  /* 0x000000ff08087207 */ /* 0x000fe40004000000 */
[----:B------:R-:W-:Y:S01]  /*22b0*/  SEL R10, R9, RZ, !P0 ;  /* 0x000000ff090a7207 */ /* 0x000fe20004000000 */
[----:B------:R-:W-:Y:S01]  /*22c0*/  FMUL R50, R61, R50 ;  /* 0x000000323d327220 */ /* 0x000fe20000400000 */
[----:B------:R-:W-:Y:S01]  /*22d0*/  SEL R61, R5, RZ, !P0 ;  /* 0x000000ff053d7207 */ /* 0x000fe20004000000 */
[----:B------:R-:W-:-:S04]  /*22e0*/  FFMA R56, R55, R56, R8 ;  /* 0x0000003837387223 */ /* 0x000fc80000000008 */
[----:B------:R-:W-:Y:S01]  /*22f0*/  FFMA R58, R61, R58, R10 ;  /* 0x0000003a3d3a7223 */ /* 0x000fe2000000000a */
[----:B------:R-:W-:-:S04]  /*2300*/  FSETP.GEU.AND P3, PT, R40, RZ, PT ;  /* 0x000000ff2800720b */ /* 0x000fc80003f6e000 */
[----:B------:R-:W-:Y:S01]  /*2310*/  FSEL R40, R40, RZ, P3 ;  /* 0x000000ff28287208 */ /* 0x000fe20001800000 */
[----:B------:R-:W-:Y:S01]  /*2320*/  FMUL R11, R11, R47 ;  /* 0x0000002f0b0b7220 */ /* 0x000fe20000400000 */
[----:B-----5:R-:W-:Y:S02]  /*2330*/  SEL R25, R25, RZ, !P0 ;  /* 0x000000ff19197207 */ /* 0x020fe40004000000 */
[----:B--2---:R-:W-:Y:S02]  /*2340*/  SEL R8, R20, RZ, P1 ;  /* 0x000000ff14087207 */ /* 0x004fe40000800000 */
[----:B------:R-:W-:Y:S02]  /*2350*/  SEL R23, R23, RZ, P1 ;  /* 0x000000ff17177207 */ /* 0x000fe40000800000 */
[----:B---3--:R-:W-:Y:S02]  /*2360*/  SEL R0, R29, RZ, !P0 ;  /* 0x000000ff1d007207 */ /* 0x008fe40004000000 */
[----:B----4-:R-:W-:-:S02]  /*2370*/  SEL R9, R32, RZ, P1 ;  /* 0x000000ff20097207 */ /* 0x010fc40000800000 */
[----:B------:R-:W-:Y:S01]  /*2380*/  SEL R10, R35, RZ, P1 ;  /* 0x000000ff230a7207 */ /* 0x000fe20000800000 */
[----:B------:R-:W-:Y:S02]  /*2390*/  FFMA R45, R0, R45, R25 ;  /* 0x0000002d002d7223 */ /* 0x000fe40000000019 */
[----:B------:R-:W-:Y:S01]  /*23a0*/  FFMA R8, R8, R7, R9 ;  /* 0x0000000708087223 */ /* 0x000fe20000000009 */
[----:B------:R-:W-:Y:S02]  /*23b0*/  SEL R21, R21, RZ, P1 ;  /* 0x000000ff15157207 */ /* 0x000fe40000800000 */
[----:B------:R-:W-:Y:S02]  /*23c0*/  SEL R22, R22, RZ, P1 ;  /* 0x000000ff16167207 */ /* 0x000fe40000800000 */
[----:B------:R-:W-:Y:S02]  /*23d0*/  SEL R0, R33, RZ, P1 ;  /* 0x000000ff21007207 */ /* 0x000fe40000800000 */
[----:B------:R-:W-:Y:S01]  /*23e0*/  SEL R25, R34, RZ, P1 ;  /* 0x000000ff22197207 */ /* 0x000fe20000800000 */
[----:B------:R-:W-:Y:S01]  /*23f0*/  FFMA R52, R23, R52, R10 ;  /* 0x0000003417347223 */ /* 0x000fe2000000000a */
[----:B------:R-:W-:Y:S01]  /*2400*/  FSETP.GEU.AND P4, PT, R8, RZ, PT ;  /* 0x000000ff0800720b */ /* 0x000fe20003f8e000 */
[----:B------:R-:W-:-:S02]  /*2410*/  FFMA R54, R21, R54, R0 ;  /* 0x0000003615367223 */ /* 0x000fc40000000000 */
[----:B------:R-:W-:Y:S01]  /*2420*/  FFMA R53, R22, R53, R25 ;  /* 0x0000003516357223 */ /* 0x000fe20000000019 */
[----:B------:R-:W-:Y:S02]  /*2430*/  FSEL R8, R8, RZ, P4 ;  /* 0x000000ff08087208 */ /* 0x000fe40002000000 */
[----:B------:R-:W-:Y:S02]  /*2440*/  FSETP.GEU.AND P3, PT, R52, RZ, PT ;  /* 0x000000ff3400720b */ /* 0x000fe40003f6e000 */
[----:B------:R-:W-:Y:S02]  /*2450*/  FSETP.GEU.AND P4, PT, R41, RZ, PT ;  /* 0x000000ff2900720b */ /* 0x000fe40003f8e000 */
[----:B------:R-:W-:Y:S02]  /*2460*/  SEL R5, R30, RZ, !P0 ;  /* 0x000000ff1e057207 */ /* 0x000fe40004000000 */
[----:B------:R-:W-:Y:S02]  /*2470*/  SEL R4, R31, RZ, !P0 ;  /* 0x000000ff1f047207 */ /* 0x000fe40004000000 */
[----:B------:R-:W-:-:S02]  /*2480*/  SEL R27, R27, RZ, !P0 ;  /* 0x000000ff1b1b7207 */ /* 0x000fc40004000000 */
[----:B------:R-:W-:Y:S02]  /*2490*/  SEL R26, R26, RZ, !P0 ;  /* 0x000000ff1a1a7207 */ /* 0x000fe40004000000 */
[----:B------:R-:W-:Y:S02]  /*24a0*/  SEL R9, R16, RZ, P1 ;  /* 0x000000ff10097207 */ /* 0x000fe40000800000 */
[----:B------:R-:W-:Y:S02]  /*24b0*/  SEL R36, R36, RZ, P1 ;  /* 0x000000ff24247207 */ /* 0x000fe40000800000 */
[----:B------:R-:W-:Y:S02]  /*24c0*/  FSETP.GEU.AND P6, PT, R54, RZ, PT ;  /* 0x000000ff3600720b */ /* 0x000fe40003fce000 */
[----:B------:R-:W-:Y:S02]  /*24d0*/  FSETP.GEU.AND P5, PT, R53, RZ, PT ;  /* 0x000000ff3500720b */ /* 0x000fe40003fae000 */
[----:B------:R-:W-:-:S02]  /*24e0*/  FSEL R52, R52, RZ, P3 ;  /* 0x000000ff34347208 */ /* 0x000fc40001800000 */
[----:B------:R-:W-:Y:S02]  /*24f0*/  SEL R17, R17, RZ, P1 ;  /* 0x000000ff11117207 */ /* 0x000fe40000800000 */
[----:B------:R-:W-:Y:S02]  /*2500*/  SEL R0, R37, RZ, P1 ;  /* 0x000000ff25007207 */ /* 0x000fe40000800000 */
[----:B------:R-:W-:Y:S02]  /*2510*/  FSEL R41, R41, RZ, P4 ;  /* 0x000000ff29297208 */ /* 0x000fe40002000000 */
[----:B------:R-:W-:Y:S02]  /*2520*/  FSETP.GEU.AND P3, PT, R56, RZ, PT ;  /* 0x000000ff3800720b */ /* 0x000fe40003f6e000 */
[----:B------:R-:W-:Y:S01]  /*2530*/  FSETP.GEU.AND P4, PT, R42, RZ, PT ;  /* 0x000000ff2a00720b */ /* 0x000fe20003f8e000 */
[----:B------:R-:W-:Y:S01]  /*2540*/  FFMA R3, R4, R3, R27 ;  /* 0x0000000304037223 */ /* 0x000fe2000000001b */
[----:B------:R-:W-:Y:S01]  /*2550*/  FSEL R54, R54, RZ, P6 ;  /* 0x000000ff36367208 */ /* 0x000fe20003000000 */
[----:B------:R-:W-:Y:S01]  /*2560*/  FFMA R44, R5, R44, R26 ;  /* 0x0000002c052c7223 */ /* 0x000fe2000000001a */
[----:B------:R-:W-:Y:S01]  /*2570*/  FSEL R53, R53, RZ, P5 ;  /* 0x000000ff35357208 */ /* 0x000fe20002800000 */
[----:B------:R-:W-:Y:S01]  /*2580*/  FFMA R11, R9, R11, R36 ;  /* 0x0000000b090b7223 */ /* 0x000fe20000000024 */
[----:B------:R-:W-:Y:S01]  /*2590*/  SEL R18, R18, RZ, P1 ;  /* 0x000000ff12127207 */ /* 0x000fe20000800000 */
[----:B------:R-:W0:Y:S01]  /*25a0*/  LDC.64 R4, c[0x0][0x288] ;  /* 0x0000a200ff047b82 */ /* 0x000e220000000a00 */
[----:B------:R-:W-:-:S02]  /*25b0*/  SEL R7, R38, RZ, P1 ;  /* 0x000000ff26077207 */ /* 0x000fc40000800000 */
[----:B------:R-:W-:Y:S02]  /*25c0*/  @P2 FSEL R40, R8, RZ, P1 ;  /* 0x000000ff08282208 */ /* 0x000fe40000800000 */
[----:B------:R-:W-:Y:S02]  /*25d0*/  FSETP.GEU.AND P6, PT, R43, RZ, PT ;  /* 0x000000ff2b00720b */ /* 0x000fe40003fce000 */
[----:B------:R-:W-:Y:S01]  /*25e0*/  FSETP.GEU.AND P5, PT, R57, RZ, PT ;  /* 0x000000ff3900720b */ /* 0x000fe20003fae000 */
[----:B------:R-:W-:Y:S01]  /*25f0*/  FFMA R0, R17, R51, R0 ;  /* 0x0000003311007223 */ /* 0x000fe20000000000 */
[----:B------:R-:W-:Y:S02]  /*2600*/  @!P0 FSEL R40, R56, RZ, P3 ;  /* 0x000000ff38288208 */ /* 0x000fe40001800000 */
[----:B------:R-:W-:Y:S02]  /*2610*/  SEL R10, R19, RZ, P1 ;  /* 0x000000ff130a7207 */ /* 0x000fe40000800000 */
[----:B------:R-:W-:-:S02]  /*2620*/  SEL R39, R39, RZ, P1 ;  /* 0x000000ff27277207 */ /* 0x000fc40000800000 */
[----:B------:R-:W-:Y:S02]  /*2630*/  FSEL R42, R42, RZ, P4 ;  /* 0x000000ff2a2a7208 */ /* 0x000fe40002000000 */
[----:B------:R-:W-:Y:S02]  /*2640*/  FSETP.GEU.AND P3, PT, R59, RZ, PT ;  /* 0x000000ff3b00720b */ /* 0x000fe40003f6e000 */
[----:B------:R-:W-:Y:S01]  /*2650*/  @P2 FSEL R42, R53, RZ, P1 ;  /* 0x000000ff352a2208 */ /* 0x000fe20000800000 */
[----:B------:R-:W-:Y:S01]  /*2660*/  FFMA R7, R18, R50, R7 ;  /* 0x0000003212077223 */ /* 0x000fe20000000007 */
[----:B------:R-:W-:Y:S02]  /*2670*/  FSEL R43, R43, RZ, P6 ;  /* 0x000000ff2b2b7208 */ /* 0x000fe40003000000 */
[----:B------:R-:W-:Y:S02]  /*2680*/  @!P0 FSEL R42, R57, RZ, P5 ;  /* 0x000000ff392a8208 */ /* 0x000fe40002800000 */
[----:B------:R-:W-:-:S02]  /*2690*/  @P2 FSEL R43, R52, RZ, P1 ;  /* 0x000000ff342b2208 */ /* 0x000fc40000800000 */
[----:B------:R-:W-:Y:S02]  /*26a0*/  FSETP.GEU.AND P4, PT, R58, RZ, PT ;  /* 0x000000ff3a00720b */ /* 0x000fe40003f8e000 */
[----:B------:R-:W-:Y:S01]  /*26b0*/  FSETP.GEU.AND P5, PT, R11, RZ, PT ;  /* 0x000000ff0b00720b */ /* 0x000fe20003fae000 */
[----:B------:R-:W-:Y:S01]  /*26c0*/  FFMA R6, R10, R6, R39 ;  /* 0x000000060a067223 */ /* 0x000fe20000000027 */
[----:B------:R-:W-:Y:S02]  /*26d0*/  @!P0 FSEL R43, R59, RZ, P3 ;  /* 0x000000ff3b2b8208 */ /* 0x000fe40001800000 */
[----:B------:R-:W-:Y:S02]  /*26e0*/  FSETP.GEU.AND P3, PT, R0, RZ, PT ;  /* 0x000000ff0000720b */ /* 0x000fe40003f6e000 */
[----:B------:R-:W-:Y:S02]  /*26f0*/  @P2 FSEL R41, R54, RZ, P1 ;  /* 0x000000ff36292208 */ /* 0x000fe40000800000 */
[----:B------:R-:W-:-:S02]  /*2700*/  @!P0 FSEL R41, R58, RZ, P4 ;  /* 0x000000ff3a298208 */ /* 0x000fc40002000000 */
[----:B------:R-:W-:Y:S02]  /*2710*/  FSEL R11, R11, RZ, P5 ;  /* 0x000000ff0b0b7208 */ /* 0x000fe40002800000 */
[----:B------:R-:W-:Y:S02]  /*2720*/  FSETP.GEU.AND P4, PT, R7, RZ, PT ;  /* 0x000000ff0700720b */ /* 0x000fe40003f8e000 */
[----:B------:R-:W-:Y:S02]  /*2730*/  FSETP.GEU.AND P5, PT, R12, RZ, PT ;  /* 0x000000ff0c00720b */ /* 0x000fe40003fae000 */
[----:B------:R-:W-:Y:S02]  /*2740*/  SEL R47, R28, RZ, !P0 ;  /* 0x000000ff1c2f7207 */ /* 0x000fe40004000000 */
[----:B------:R-:W-:Y:S02]  /*2750*/  SEL R24, R24, RZ, !P0 ;  /* 0x000000ff18187207 */ /* 0x000fe40004000000 */
[----:B------:R-:W-:-:S02]  /*2760*/  FSEL R0, R0, RZ, P3 ;  /* 0x000000ff00007208 */ /* 0x000fc40001800000 */
[----:B------:R-:W-:Y:S02]  /*2770*/  FSETP.GEU.AND P3, PT, R6, RZ, PT ;  /* 0x000000ff0600720b */ /* 0x000fe40003f6e000 */
[----:B------:R-:W-:Y:S02]  /*2780*/  FSEL R7, R7, RZ, P4 ;  /* 0x000000ff07077208 */ /* 0x000fe40002000000 */
[----:B------:R-:W-:Y:S01]  /*2790*/  FSEL R12, R12, RZ, P5 ;  /* 0x000000ff0c0c7208 */ /* 0x000fe20002800000 */
[----:B------:R-:W-:Y:S01]  /*27a0*/  FFMA R46, R47, R46, R24 ;  /* 0x0000002e2f2e7223 */ /* 0x000fe20000000018 */
[----:B------:R-:W-:Y:S02]  /*27b0*/  FSETP.GEU.AND P4, PT, R13, RZ, PT ;  /* 0x000000ff0d00720b */ /* 0x000fe40003f8e000 */
[----:B------:R-:W-:Y:S02]  /*27c0*/  FSETP.GEU.AND P6, PT, R14, RZ, PT ;  /* 0x000000ff0e00720b */ /* 0x000fe40003fce000 */
[----:B------:R-:W-:-:S02]  /*27d0*/  FSETP.GEU.AND P5, PT, R15, RZ, PT ;  /* 0x000000ff0f00720b */ /* 0x000fc40003fae000 */
[----:B------:R-:W-:Y:S02]  /*27e0*/  FSEL R6, R6, RZ, P3 ;  /* 0x000000ff06067208 */ /* 0x000fe40001800000 */
[----:B------:R-:W-:Y:S02]  /*27f0*/  FSEL R13, R13, RZ, P4 ;  /* 0x000000ff0d0d7208 */ /* 0x000fe40002000000 */
[----:B------:R-:W-:Y:S02]  /*2800*/  FSEL R14, R14, RZ, P6 ;  /* 0x000000ff0e0e7208 */ /* 0x000fe40003000000 */
[----:B------:R-:W-:Y:S02]  /*2810*/  FSEL R15, R15, RZ, P5 ;  /* 0x000000ff0f0f7208 */ /* 0x000fe40002800000 */
[----:B------:R-:W-:Y:S02]  /*2820*/  @P2 FSEL R12, R11, RZ, P1 ;  /* 0x000000ff0b0c2208 */ /* 0x000fe40000800000 */
[----:B------:R-:W-:-:S02]  /*2830*/  @P2 FSEL R13, R0, RZ, P1 ;  /* 0x000000ff000d2208 */ /* 0x000fc40000800000 */
[----:B------:R-:W-:Y:S02]  /*2840*/  @P2 FSEL R14, R7, RZ, P1 ;  /* 0x000000ff070e2208 */ /* 0x000fe40000800000 */
[----:B------:R-:W-:Y:S02]  /*2850*/  @P2 FSEL R15, R6, RZ, P1 ;  /* 0x000000ff060f2208 */ /* 0x000fe40000800000 */
[----:B------:R-:W-:Y:S02]  /*2860*/  FSETP.GEU.AND P1, PT, R46, RZ, PT ;  /* 0x000000ff2e00720b */ /* 0x000fe40003f2e000 */
[----:B------:R-:W-:Y:S02]  /*2870*/  FSETP.GEU.AND P2, PT, R45, RZ, PT ;  /* 0x000000ff2d00720b */ /* 0x000fe40003f4e000 */
[----:B------:R-:W-:Y:S02]  /*2880*/  FSETP.GEU.AND P3, PT, R44, RZ, PT ;  /* 0x000000ff2c00720b */ /* 0x000fe40003f6e000 */
[----:B------:R-:W-:Y:S01]  /*2890*/  FSETP.GEU.AND P4, PT, R3, RZ, PT ;  /* 0x000000ff0300720b */ /* 0x000fe20003f8e000 */
[----:B0-----:R-:W-:Y:S01]  /*28a0*/  IMAD.WIDE R4, R2, 0x4, R4 ;  /* 0x0000000402047825 */ /* 0x001fe200078e0204 */
[----:B------:R-:W-:-:S02]  /*28b0*/  @!P0 FSEL R12, R46, RZ, P1 ;  /* 0x000000ff2e0c8208 */ /* 0x000fc40000800000 */
[----:B------:R-:W-:Y:S02]  /*28c0*/  @!P0 FSEL R13, R45, RZ, P2 ;  /* 0x000000ff2d0d8208 */ /* 0x000fe40001000000 */
[----:B------:R-:W-:Y:S02]  /*28d0*/  @!P0 FSEL R14, R44, RZ, P3 ;  /* 0x000000ff2c0e8208 */ /* 0x000fe40001800000 */
[----:B------:R-:W-:Y:S01]  /*28e0*/  @!P0 FSEL R15, R3, RZ, P4 ;  /* 0x000000ff030f8208 */ /* 0x000fe20002000000 */
[----:B------:R-:W-:Y:S04]  /*28f0*/  STG.E.128 desc[UR4][R4.64], R40 ;  /* 0x0000002804007986 */ /* 0x000fe8000c101d04 */
[----:B------:R-:W-:Y:S01]  /*2900*/  STG.E.128 desc[UR4][R4.64+0x800], R12 ;  /* 0x0008000c04007986 */ /* 0x000fe2000c101d04 */
[----:B------:R-:W-:Y:S05]  /*2910*/  EXIT ;  /* 0x000000000000794d */ /* 0x000fea0003800000 */
.L_x_0:
[----:B------:R-:W-:-:S00]  /*2920*/  BRA `(.L_x_0) ;  /* 0xfffffffc00fc7947 */ /* 0x000fc0000383ffff */
[----:B------:R-:W-:-:S00]  /*2930*/  NOP ;  /* 0x0000000000007918 */ /* 0x000fc00000000000 */
        /* <DEDUP_REMOVED lines=12> */
.L_x_1:


//--------------------- .nv.global.init           --------------------------
	.section	.nv.global.init,"aw",@progbits
.nv.global.init:
	.type		_$_str,@object
	.size		_$_str,(_$_str_$_2 - _$_str)
_$_str:
        /*0000*/ 	.byte	0x5f, 0x5f, 0x43, 0x55, 0x44, 0x41, 0x5f, 0x46, 0x54, 0x5a, 0x00
	.type		_$_str_$_2,@object
	.size		_$_str_$_2,(.L_1 - _$_str_$_2)
_$_str_$_2:
        /*000b*/ 	.byte	0x5f, 0x5f, 0x43, 0x55, 0x44, 0x41, 0x5f, 0x50, 0x52, 0x45, 0x43, 0x5f, 0x53, 0x51, 0x52, 0x54
        /*001b*/ 	.byte	0x00
.L_1:


//--------------------- .nv.constant0.triton_poi_fused_cat_6 --------------------------
	.section	.nv.constant0.triton_poi_fused_cat_6,"a",@progbits
	.sectionflags	@""
	.align	4
.nv.constant0.triton_poi_fused_cat_6:
	.zero		660
